//
// Generated by NVIDIA NVVM Compiler
//
// Compiler Build ID: CL-36424714
// Cuda compilation tools, release 13.0, V13.0.88
// Based on NVVM 20.0.0
//

.version 9.0
.target sm_100
.address_size 64

	// .globl	_Z17detector_postprocPPdS_iS_iS_Pi

.visible .entry _Z17detector_postprocPPdS_iS_iS_Pi(
	.param .u64 .ptr .align 1 _Z17detector_postprocPPdS_iS_iS_Pi_param_0,
	.param .u64 .ptr .align 1 _Z17detector_postprocPPdS_iS_iS_Pi_param_1,
	.param .u32 _Z17detector_postprocPPdS_iS_iS_Pi_param_2,
	.param .u64 .ptr .align 1 _Z17detector_postprocPPdS_iS_iS_Pi_param_3,
	.param .u32 _Z17detector_postprocPPdS_iS_iS_Pi_param_4,
	.param .u64 .ptr .align 1 _Z17detector_postprocPPdS_iS_iS_Pi_param_5,
	.param .u64 .ptr .align 1 _Z17detector_postprocPPdS_iS_iS_Pi_param_6
)
{
	.reg .pred 	%p<88>;
	.reg .b32 	%r<214>;
	.reg .b64 	%rd<56>;
	.reg .b64 	%fd<75>;

	ld.param.u64 	%rd4, [_Z17detector_postprocPPdS_iS_iS_Pi_param_0];
	ld.param.u64 	%rd6, [_Z17detector_postprocPPdS_iS_iS_Pi_param_1];
	ld.param.u32 	%r53, [_Z17detector_postprocPPdS_iS_iS_Pi_param_2];
	ld.param.u64 	%rd7, [_Z17detector_postprocPPdS_iS_iS_Pi_param_3];
	ld.param.u32 	%r54, [_Z17detector_postprocPPdS_iS_iS_Pi_param_4];
	ld.param.u64 	%rd5, [_Z17detector_postprocPPdS_iS_iS_Pi_param_5];
	ld.param.u64 	%rd8, [_Z17detector_postprocPPdS_iS_iS_Pi_param_6];
	cvta.to.global.u64 	%rd1, %rd7;
	cvta.to.global.u64 	%rd2, %rd6;
	cvta.to.global.u64 	%rd9, %rd8;
	mov.u32 	%r55, %ctaid.x;
	mov.u32 	%r56, %ntid.x;
	mov.u32 	%r57, %tid.x;
	mad.lo.s32 	%r1, %r55, %r56, %r57;
	mul.wide.s32 	%rd10, %r1, 4;
	add.s64 	%rd3, %rd9, %rd10;
	ld.global.u32 	%r58, [%rd3];
	setp.ne.s32 	%p1, %r58, 0;
	@%p1 bra 	$L__BB0_28;
	cvta.to.global.u64 	%rd11, %rd4;
	cvta.to.global.u64 	%rd12, %rd5;
	ld.global.u64 	%rd13, [%rd11+16];
	cvta.to.global.u64 	%rd14, %rd13;
	mul.wide.s32 	%rd15, %r1, 8;
	add.s64 	%rd16, %rd14, %rd15;
	ld.global.f64 	%fd3, [%rd16];
	ld.global.f64 	%fd4, [%rd12+16];
	sub.f64 	%fd5, %fd3, %fd4;
	mul.f64 	%fd1, %fd5, 0d408F400000000000;
	ld.global.f64 	%fd6, [%rd12+8];
	ld.global.u64 	%rd17, [%rd11+8];
	cvta.to.global.u64 	%rd18, %rd17;
	add.s64 	%rd19, %rd18, %rd15;
	ld.global.f64 	%fd7, [%rd19];
	sub.f64 	%fd8, %fd6, %fd7;
	ld.global.f64 	%fd9, [%rd12+24];
	div.rn.f64 	%fd10, %fd8, %fd9;
	mul.f64 	%fd2, %fd10, 0d408F400000000000;
	ld.global.f64 	%fd11, [%rd2];
	setp.ltu.f64 	%p2, %fd1, %fd11;
	mul.wide.s32 	%rd20, %r53, 8;
	add.s64 	%rd21, %rd2, %rd20;
	ld.global.f64 	%fd12, [%rd21+-8];
	setp.gtu.f64 	%p3, %fd1, %fd12;
	ld.global.f64 	%fd13, [%rd1];
	setp.ltu.f64 	%p4, %fd2, %fd13;
	or.pred  	%p5, %p2, %p4;
	or.pred  	%p6, %p5, %p3;
	mul.wide.s32 	%rd22, %r54, 8;
	add.s64 	%rd23, %rd1, %rd22;
	ld.global.f64 	%fd14, [%rd23+-8];
	setp.gtu.f64 	%p7, %fd2, %fd14;
	mov.b32 	%r212, -1;
	or.pred  	%p8, %p6, %p7;
	mov.u32 	%r213, %r212;
	@%p8 bra 	$L__BB0_26;
	shr.u32 	%r61, %r53, 31;
	add.s32 	%r62, %r53, %r61;
	shr.s32 	%r2, %r62, 1;
	setp.lt.s32 	%p9, %r53, 2;
	mov.b32 	%r212, -1;
	@%p9 bra 	$L__BB0_14;
	add.s32 	%r66, %r2, -1;
	and.b32  	%r3, %r2, 7;
	setp.lt.u32 	%p10, %r66, 7;
	mov.b32 	%r212, -1;
	mov.b32 	%r188, 0;
	@%p10 bra 	$L__BB0_6;
	and.b32  	%r188, %r2, 1073741816;
	mov.b32 	%r212, -1;
	mov.b32 	%r197, 0;
	mov.u32 	%r198, %r197;
$L__BB0_5:
	.pragma "nounroll";
	mul.wide.u32 	%rd24, %r197, 8;
	add.s64 	%rd25, %rd2, %rd24;
	ld.global.f64 	%fd15, [%rd25];
	setp.ge.f64 	%p11, %fd1, %fd15;
	ld.global.f64 	%fd16, [%rd25+8];
	setp.le.f64 	%p12, %fd1, %fd16;
	selp.b32 	%r69, %r198, %r212, %p12;
	selp.b32 	%r70, %r69, %r212, %p11;
	ld.global.f64 	%fd17, [%rd25+16];
	setp.ge.f64 	%p13, %fd1, %fd17;
	ld.global.f64 	%fd18, [%rd25+24];
	setp.le.f64 	%p14, %fd1, %fd18;
	add.s32 	%r71, %r198, 1;
	selp.b32 	%r72, %r71, %r70, %p14;
	selp.b32 	%r73, %r72, %r70, %p13;
	ld.global.f64 	%fd19, [%rd25+32];
	setp.ge.f64 	%p15, %fd1, %fd19;
	ld.global.f64 	%fd20, [%rd25+40];
	setp.le.f64 	%p16, %fd1, %fd20;
	add.s32 	%r74, %r198, 2;
	selp.b32 	%r75, %r74, %r73, %p16;
	selp.b32 	%r76, %r75, %r73, %p15;
	ld.global.f64 	%fd21, [%rd25+48];
	setp.ge.f64 	%p17, %fd1, %fd21;
	ld.global.f64 	%fd22, [%rd25+56];
	setp.le.f64 	%p18, %fd1, %fd22;
	add.s32 	%r77, %r198, 3;
	selp.b32 	%r78, %r77, %r76, %p18;
	selp.b32 	%r79, %r78, %r76, %p17;
	ld.global.f64 	%fd23, [%rd25+64];
	setp.ge.f64 	%p19, %fd1, %fd23;
	ld.global.f64 	%fd24, [%rd25+72];
	setp.le.f64 	%p20, %fd1, %fd24;
	add.s32 	%r80, %r198, 4;
	selp.b32 	%r81, %r80, %r79, %p20;
	selp.b32 	%r82, %r81, %r79, %p19;
	ld.global.f64 	%fd25, [%rd25+80];
	setp.ge.f64 	%p21, %fd1, %fd25;
	ld.global.f64 	%fd26, [%rd25+88];
	setp.le.f64 	%p22, %fd1, %fd26;
	add.s32 	%r83, %r198, 5;
	selp.b32 	%r84, %r83, %r82, %p22;
	selp.b32 	%r85, %r84, %r82, %p21;
	ld.global.f64 	%fd27, [%rd25+96];
	setp.ge.f64 	%p23, %fd1, %fd27;
	ld.global.f64 	%fd28, [%rd25+104];
	setp.le.f64 	%p24, %fd1, %fd28;
	add.s32 	%r86, %r198, 6;
	selp.b32 	%r87, %r86, %r85, %p24;
	selp.b32 	%r88, %r87, %r85, %p23;
	ld.global.f64 	%fd29, [%rd25+112];
	setp.ge.f64 	%p25, %fd1, %fd29;
	ld.global.f64 	%fd30, [%rd25+120];
	setp.le.f64 	%p26, %fd1, %fd30;
	add.s32 	%r89, %r198, 7;
	selp.b32 	%r90, %r89, %r88, %p26;
	selp.b32 	%r212, %r90, %r88, %p25;
	add.s32 	%r197, %r197, 16;
	add.s32 	%r198, %r198, 8;
	setp.eq.s32 	%p27, %r198, %r188;
	@%p27 bra 	$L__BB0_6;
	bra.uni 	$L__BB0_5;
$L__BB0_6:
	setp.eq.s32 	%p28, %r3, 0;
	@%p28 bra 	$L__BB0_14;
	and.b32  	%r8, %r2, 3;
	setp.lt.u32 	%p29, %r3, 4;
	@%p29 bra 	$L__BB0_9;
	shl.b32 	%r92, %r188, 1;
	mul.wide.u32 	%rd26, %r92, 8;
	add.s64 	%rd27, %rd2, %rd26;
	ld.global.f64 	%fd31, [%rd27];
	setp.ge.f64 	%p30, %fd1, %fd31;
	ld.global.f64 	%fd32, [%rd27+8];
	setp.le.f64 	%p31, %fd1, %fd32;
	selp.b32 	%r93, %r188, %r212, %p31;
	selp.b32 	%r94, %r93, %r212, %p30;
	add.s32 	%r95, %r188, 1;
	shl.b32 	%r96, %r95, 1;
	mul.wide.u32 	%rd28, %r96, 8;
	add.s64 	%rd29, %rd2, %rd28;
	ld.global.f64 	%fd33, [%rd29];
	setp.ge.f64 	%p32, %fd1, %fd33;
	ld.global.f64 	%fd34, [%rd29+8];
	setp.le.f64 	%p33, %fd1, %fd34;
	selp.b32 	%r97, %r95, %r94, %p33;
	selp.b32 	%r98, %r97, %r94, %p32;
	add.s32 	%r99, %r188, 2;
	shl.b32 	%r100, %r99, 1;
	mul.wide.u32 	%rd30, %r100, 8;
	add.s64 	%rd31, %rd2, %rd30;
	ld.global.f64 	%fd35, [%rd31];
	setp.ge.f64 	%p34, %fd1, %fd35;
	ld.global.f64 	%fd36, [%rd31+8];
	setp.le.f64 	%p35, %fd1, %fd36;
	selp.b32 	%r101, %r99, %r98, %p35;
	selp.b32 	%r102, %r101, %r98, %p34;
	add.s32 	%r103, %r188, 3;
	shl.b32 	%r104, %r103, 1;
	mul.wide.u32 	%rd32, %r104, 8;
	add.s64 	%rd33, %rd2, %rd32;
	ld.global.f64 	%fd37, [%rd33];
	setp.ge.f64 	%p36, %fd1, %fd37;
	ld.global.f64 	%fd38, [%rd33+8];
	setp.le.f64 	%p37, %fd1, %fd38;
	selp.b32 	%r105, %r103, %r102, %p37;
	selp.b32 	%r212, %r105, %r102, %p36;
	add.s32 	%r188, %r188, 4;
$L__BB0_9:
	setp.eq.s32 	%p38, %r8, 0;
	@%p38 bra 	$L__BB0_14;
	setp.eq.s32 	%p39, %r8, 1;
	@%p39 bra 	$L__BB0_12;
	shl.b32 	%r107, %r188, 1;
	mul.wide.u32 	%rd34, %r107, 8;
	add.s64 	%rd35, %rd2, %rd34;
	ld.global.f64 	%fd39, [%rd35];
	setp.ge.f64 	%p40, %fd1, %fd39;
	ld.global.f64 	%fd40, [%rd35+8];
	setp.le.f64 	%p41, %fd1, %fd40;
	selp.b32 	%r108, %r188, %r212, %p41;
	selp.b32 	%r109, %r108, %r212, %p40;
	add.s32 	%r110, %r188, 1;
	shl.b32 	%r111, %r110, 1;
	mul.wide.u32 	%rd36, %r111, 8;
	add.s64 	%rd37, %rd2, %rd36;
	ld.global.f64 	%fd41, [%rd37];
	setp.ge.f64 	%p42, %fd1, %fd41;
	ld.global.f64 	%fd42, [%rd37+8];
	setp.le.f64 	%p43, %fd1, %fd42;
	selp.b32 	%r112, %r110, %r109, %p43;
	selp.b32 	%r212, %r112, %r109, %p42;
	add.s32 	%r188, %r188, 2;
$L__BB0_12:
	and.b32  	%r113, %r2, 1;
	setp.eq.b32 	%p44, %r113, 1;
	not.pred 	%p45, %p44;
	@%p45 bra 	$L__BB0_14;
	shl.b32 	%r114, %r188, 1;
	mul.wide.u32 	%rd38, %r114, 8;
	add.s64 	%rd39, %rd2, %rd38;
	ld.global.f64 	%fd43, [%rd39];
	setp.ge.f64 	%p46, %fd1, %fd43;
	ld.global.f64 	%fd44, [%rd39+8];
	setp.le.f64 	%p47, %fd1, %fd44;
	selp.b32 	%r115, %r188, %r212, %p47;
	selp.b32 	%r212, %r115, %r212, %p46;
$L__BB0_14:
	shr.u32 	%r117, %r54, 31;
	add.s32 	%r118, %r54, %r117;
	shr.s32 	%r21, %r118, 1;
	setp.lt.s32 	%p48, %r54, 2;
	mov.b32 	%r213, -1;
	@%p48 bra 	$L__BB0_26;
	add.s32 	%r122, %r21, -1;
	and.b32  	%r22, %r21, 7;
	setp.lt.u32 	%p49, %r122, 7;
	mov.b32 	%r213, -1;
	mov.b32 	%r204, 0;
	@%p49 bra 	$L__BB0_18;
	and.b32  	%r204, %r21, 1073741816;
	mov.b32 	%r213, -1;
	mov.b32 	%r200, 0;
	mov.u32 	%r201, %r200;
$L__BB0_17:
	.pragma "nounroll";
	mul.wide.u32 	%rd40, %r200, 8;
	add.s64 	%rd41, %rd1, %rd40;
	ld.global.f64 	%fd45, [%rd41];
	setp.ge.f64 	%p50, %fd2, %fd45;
	ld.global.f64 	%fd46, [%rd41+8];
	setp.le.f64 	%p51, %fd2, %fd46;
	selp.b32 	%r125, %r201, %r213, %p51;
	selp.b32 	%r126, %r125, %r213, %p50;
	ld.global.f64 	%fd47, [%rd41+16];
	setp.ge.f64 	%p52, %fd2, %fd47;
	ld.global.f64 	%fd48, [%rd41+24];
	setp.le.f64 	%p53, %fd2, %fd48;
	add.s32 	%r127, %r201, 1;
	selp.b32 	%r128, %r127, %r126, %p53;
	selp.b32 	%r129, %r128, %r126, %p52;
	ld.global.f64 	%fd49, [%rd41+32];
	setp.ge.f64 	%p54, %fd2, %fd49;
	ld.global.f64 	%fd50, [%rd41+40];
	setp.le.f64 	%p55, %fd2, %fd50;
	add.s32 	%r130, %r201, 2;
	selp.b32 	%r131, %r130, %r129, %p55;
	selp.b32 	%r132, %r131, %r129, %p54;
	ld.global.f64 	%fd51, [%rd41+48];
	setp.ge.f64 	%p56, %fd2, %fd51;
	ld.global.f64 	%fd52, [%rd41+56];
	setp.le.f64 	%p57, %fd2, %fd52;
	add.s32 	%r133, %r201, 3;
	selp.b32 	%r134, %r133, %r132, %p57;
	selp.b32 	%r135, %r134, %r132, %p56;
	ld.global.f64 	%fd53, [%rd41+64];
	setp.ge.f64 	%p58, %fd2, %fd53;
	ld.global.f64 	%fd54, [%rd41+72];
	setp.le.f64 	%p59, %fd2, %fd54;
	add.s32 	%r136, %r201, 4;
	selp.b32 	%r137, %r136, %r135, %p59;
	selp.b32 	%r138, %r137, %r135, %p58;
	ld.global.f64 	%fd55, [%rd41+80];
	setp.ge.f64 	%p60, %fd2, %fd55;
	ld.global.f64 	%fd56, [%rd41+88];
	setp.le.f64 	%p61, %fd2, %fd56;
	add.s32 	%r139, %r201, 5;
	selp.b32 	%r140, %r139, %r138, %p61;
	selp.b32 	%r141, %r140, %r138, %p60;
	ld.global.f64 	%fd57, [%rd41+96];
	setp.ge.f64 	%p62, %fd2, %fd57;
	ld.global.f64 	%fd58, [%rd41+104];
	setp.le.f64 	%p63, %fd2, %fd58;
	add.s32 	%r142, %r201, 6;
	selp.b32 	%r143, %r142, %r141, %p63;
	selp.b32 	%r144, %r143, %r141, %p62;
	ld.global.f64 	%fd59, [%rd41+112];
	setp.ge.f64 	%p64, %fd2, %fd59;
	ld.global.f64 	%fd60, [%rd41+120];
	setp.le.f64 	%p65, %fd2, %fd60;
	add.s32 	%r145, %r201, 7;
	selp.b32 	%r146, %r145, %r144, %p65;
	selp.b32 	%r213, %r146, %r144, %p64;
	add.s32 	%r200, %r200, 16;
	add.s32 	%r201, %r201, 8;
	setp.ne.s32 	%p66, %r201, %r204;
	@%p66 bra 	$L__BB0_17;
$L__BB0_18:
	setp.eq.s32 	%p67, %r22, 0;
	@%p67 bra 	$L__BB0_26;
	and.b32  	%r39, %r21, 3;
	setp.lt.u32 	%p68, %r22, 4;
	@%p68 bra 	$L__BB0_21;
	shl.b32 	%r148, %r204, 1;
	mul.wide.u32 	%rd42, %r148, 8;
	add.s64 	%rd43, %rd1, %rd42;
	ld.global.f64 	%fd61, [%rd43];
	setp.ge.f64 	%p69, %fd2, %fd61;
	ld.global.f64 	%fd62, [%rd43+8];
	setp.le.f64 	%p70, %fd2, %fd62;
	selp.b32 	%r149, %r204, %r213, %p70;
	selp.b32 	%r150, %r149, %r213, %p69;
	add.s32 	%r151, %r204, 1;
	shl.b32 	%r152, %r151, 1;
	mul.wide.u32 	%rd44, %r152, 8;
	add.s64 	%rd45, %rd1, %rd44;
	ld.global.f64 	%fd63, [%rd45];
	setp.ge.f64 	%p71, %fd2, %fd63;
	ld.global.f64 	%fd64, [%rd45+8];
	setp.le.f64 	%p72, %fd2, %fd64;
	selp.b32 	%r153, %r151, %r150, %p72;
	selp.b32 	%r154, %r153, %r150, %p71;
	add.s32 	%r155, %r204, 2;
	shl.b32 	%r156, %r155, 1;
	mul.wide.u32 	%rd46, %r156, 8;
	add.s64 	%rd47, %rd1, %rd46;
	ld.global.f64 	%fd65, [%rd47];
	setp.ge.f64 	%p73, %fd2, %fd65;
	ld.global.f64 	%fd66, [%rd47+8];
	setp.le.f64 	%p74, %fd2, %fd66;
	selp.b32 	%r157, %r155, %r154, %p74;
	selp.b32 	%r158, %r157, %r154, %p73;
	add.s32 	%r159, %r204, 3;
	shl.b32 	%r160, %r159, 1;
	mul.wide.u32 	%rd48, %r160, 8;
	add.s64 	%rd49, %rd1, %rd48;
	ld.global.f64 	%fd67, [%rd49];
	setp.ge.f64 	%p75, %fd2, %fd67;
	ld.global.f64 	%fd68, [%rd49+8];
	setp.le.f64 	%p76, %fd2, %fd68;
	selp.b32 	%r161, %r159, %r158, %p76;
	selp.b32 	%r213, %r161, %r158, %p75;
	add.s32 	%r204, %r204, 4;
$L__BB0_21:
	setp.eq.s32 	%p77, %r39, 0;
	@%p77 bra 	$L__BB0_26;
	setp.eq.s32 	%p78, %r39, 1;
	@%p78 bra 	$L__BB0_24;
	shl.b32 	%r163, %r204, 1;
	mul.wide.u32 	%rd50, %r163, 8;
	add.s64 	%rd51, %rd1, %rd50;
	ld.global.f64 	%fd69, [%rd51];
	setp.ge.f64 	%p79, %fd2, %fd69;
	ld.global.f64 	%fd70, [%rd51+8];
	setp.le.f64 	%p80, %fd2, %fd70;
	selp.b32 	%r164, %r204, %r213, %p80;
	selp.b32 	%r165, %r164, %r213, %p79;
	add.s32 	%r166, %r204, 1;
	shl.b32 	%r167, %r166, 1;
	mul.wide.u32 	%rd52, %r167, 8;
	add.s64 	%rd53, %rd1, %rd52;
	ld.global.f64 	%fd71, [%rd53];
	setp.ge.f64 	%p81, %fd2, %fd71;
	ld.global.f64 	%fd72, [%rd53+8];
	setp.le.f64 	%p82, %fd2, %fd72;
	selp.b32 	%r168, %r166, %r165, %p82;
	selp.b32 	%r213, %r168, %r165, %p81;
	add.s32 	%r204, %r204, 2;
$L__BB0_24:
	and.b32  	%r169, %r21, 1;
	setp.eq.b32 	%p83, %r169, 1;
	not.pred 	%p84, %p83;
	@%p84 bra 	$L__BB0_26;
	shl.b32 	%r170, %r204, 1;
	mul.wide.u32 	%rd54, %r170, 8;
	add.s64 	%rd55, %rd1, %rd54;
	ld.global.f64 	%fd73, [%rd55];
	setp.ge.f64 	%p85, %fd2, %fd73;
	ld.global.f64 	%fd74, [%rd55+8];
	setp.le.f64 	%p86, %fd2, %fd74;
	selp.b32 	%r171, %r204, %r213, %p86;
	selp.b32 	%r213, %r171, %r213, %p85;
$L__BB0_26:
	or.b32  	%r172, %r213, %r212;
	setp.lt.s32 	%p87, %r172, 0;
	@%p87 bra 	$L__BB0_28;
	shr.u32 	%r173, %r53, 31;
	add.s32 	%r174, %r53, %r173;
	shr.s32 	%r175, %r174, 1;
	not.b32 	%r176, %r212;
	add.s32 	%r177, %r175, %r176;
	mul.lo.s32 	%r178, %r177, %r54;
	shr.u32 	%r179, %r178, 31;
	add.s32 	%r180, %r178, %r179;
	shr.s32 	%r181, %r180, 1;
	shr.u32 	%r182, %r54, 31;
	add.s32 	%r183, %r54, %r182;
	shr.s32 	%r184, %r183, 1;
	sub.s32 	%r185, %r184, %r213;
	add.s32 	%r186, %r185, %r181;
	st.global.u32 	[%rd3], %r186;
$L__BB0_28:
	ret;

}


// ===== COMPILED SASS (sm_100) =====

	.target	sm_100

	.elftype	@"ET_EXEC"


//--------------------- .note.nv.tkinfo           --------------------------
	.section	.note.nv.tkinfo,"",@"SHT_NOTE"
	.sectionflags	@"SHF_NOTE_NV_TKINFO"
	.tkinfo
        /*0018*/ 	.word	0x00000002
        /*0030*/ 	.string	""
        /*0030*/ 	.string	"ptxas"
        /*0030*/ 	.string	"Cuda compilation tools, release 13.0, V13.0.88"
        /*0030*/ 	.string	"Build cuda_13.0.r13.0/compiler.36424714_0"
        /*0030*/ 	.string	"-arch sm_100 -m 64 "



//--------------------- .note.nv.cuinfo           --------------------------
	.section	.note.nv.cuinfo,"",@"SHT_NOTE"
	.sectionflags	@"SHF_NOTE_NV_CUINFO"
        /*0018*/ 	.short	0x0002
        /*001a*/ 	.short	0x0064
        /*001c*/ 	.short	0x0082
	.zero		2


//--------------------- .nv.info                  --------------------------
	.section	.nv.info,"",@"SHT_CUDA_INFO"
	.align	4


	//----- nvinfo : EIATTR_REGCOUNT
	.align		4
        /*0000*/ 	.byte	0x04, 0x2f
        /*0002*/ 	.short	(.L_1 - .L_0)
	.align		4
.L_0:
        /*0004*/ 	.word	index@(_Z17detector_postprocPPdS_iS_iS_Pi)
        /*0008*/ 	.word	0x00000020


	//----- nvinfo : EIATTR_FRAME_SIZE
	.align		4
.L_1:
        /*000c*/ 	.byte	0x04, 0x11
        /*000e*/ 	.short	(.L_3 - .L_2)
	.align		4
.L_2:
        /*0010*/ 	.word	index@($__internal_0_$__cuda_sm20_div_rn_f64_full)
        /*0014*/ 	.word	0x00000000


	//----- nvinfo : EIATTR_FRAME_SIZE
	.align		4
.L_3:
        /*0018*/ 	.byte	0x04, 0x11
        /*001a*/ 	.short	(.L_5 - .L_4)
	.align		4
.L_4:
        /*001c*/ 	.word	index@(_Z17detector_postprocPPdS_iS_iS_Pi)
        /*0020*/ 	.word	0x00000000


	//----- nvinfo : EIATTR_MIN_STACK_SIZE
	.align		4
.L_5:
        /*0024*/ 	.byte	0x04, 0x12
        /*0026*/ 	.short	(.L_7 - .L_6)
	.align		4
.L_6:
        /*0028*/ 	.word	index@(_Z17detector_postprocPPdS_iS_iS_Pi)
        /*002c*/ 	.word	0x00000000
.L_7:


//--------------------- .nv.compat                --------------------------
	.section	.nv.compat,"",@"SHT_CUDA_COMPAT_INFO"
	.align	4
        /*0000*/ 	.byte	0x02, 0x09, 0x00, 0x00, 0x02, 0x02, 0x01, 0x00, 0x02, 0x05, 0x05, 0x00, 0x03, 0x07, 0x01, 0x01
        /*0010*/ 	.byte	0x02, 0x03, 0x00, 0x00, 0x02, 0x06, 0x01, 0x00, 0x04, 0x0b, 0x08, 0x00, 0x01, 0x00, 0x00, 0x00
        /*0020*/ 	.byte	0x00, 0x00, 0x00, 0x00


//--------------------- .nv.info._Z17detector_postprocPPdS_iS_iS_Pi --------------------------
	.section	.nv.info._Z17detector_postprocPPdS_iS_iS_Pi,"",@"SHT_CUDA_INFO"
	.sectionflags	@""
	.align	4


	//----- nvinfo : EIATTR_CUDA_API_VERSION
	.align		4
        /*0000*/ 	.byte	0x04, 0x37
        /*0002*/ 	.short	(.L_9 - .L_8)
.L_8:
        /*0004*/ 	.word	0x00000082


	//----- nvinfo : EIATTR_KPARAM_INFO
	.align		4
.L_9:
        /*0008*/ 	.byte	0x04, 0x17
        /*000a*/ 	.short	(.L_11 - .L_10)
.L_10:
        /*000c*/ 	.word	0x00000000
        /*0010*/ 	.short	0x0006
        /*0012*/ 	.short	0x0030
        /*0014*/ 	.byte	0x00, 0xf5, 0x21, 0x00


	//----- nvinfo : EIATTR_KPARAM_INFO
	.align		4
.L_11:
        /*0018*/ 	.byte	0x04, 0x17
        /*001a*/ 	.short	(.L_13 - .L_12)
.L_12:
        /*001c*/ 	.word	0x00000000
        /*0020*/ 	.short	0x0005
        /*0022*/ 	.short	0x0028
        /*0024*/ 	.byte	0x00, 0xf5, 0x21, 0x00


	//----- nvinfo : EIATTR_KPARAM_INFO
	.align		4
.L_13:
        /*0028*/ 	.byte	0x04, 0x17
        /*002a*/ 	.short	(.L_15 - .L_14)
.L_14:
        /*002c*/ 	.word	0x00000000
        /*0030*/ 	.short	0x0004
        /*0032*/ 	.short	0x0020
        /*0034*/ 	.byte	0x00, 0xf0, 0x11, 0x00


	//----- nvinfo : EIATTR_KPARAM_INFO
	.align		4
.L_15:
        /*0038*/ 	.byte	0x04, 0x17
        /*003a*/ 	.short	(.L_17 - .L_16)
.L_16:
        /*003c*/ 	.word	0x00000000
        /*0040*/ 	.short	0x0003
        /*0042*/ 	.short	0x0018
        /*0044*/ 	.byte	0x00, 0xf5, 0x21, 0x00


	//----- nvinfo : EIATTR_KPARAM_INFO
	.align		4
.L_17:
        /*0048*/ 	.byte	0x04, 0x17
        /*004a*/ 	.short	(.L_19 - .L_18)
.L_18:
        /*004c*/ 	.word	0x00000000
        /*0050*/ 	.short	0x0002
        /*0052*/ 	.short	0x0010
        /*0054*/ 	.byte	0x00, 0xf0, 0x11, 0x00


	//----- nvinfo : EIATTR_KPARAM_INFO
	.align		4
.L_19:
        /*0058*/ 	.byte	0x04, 0x17
        /*005a*/ 	.short	(.L_21 - .L_20)
.L_20:
        /*005c*/ 	.word	0x00000000
        /*0060*/ 	.short	0x0001
        /*0062*/ 	.short	0x0008
        /*0064*/ 	.byte	0x00, 0xf5, 0x21, 0x00


	//----- nvinfo : EIATTR_KPARAM_INFO
	.align		4
.L_21:
        /*0068*/ 	.byte	0x04, 0x17
        /*006a*/ 	.short	(.L_23 - .L_22)
.L_22:
        /*006c*/ 	.word	0x00000000
        /*0070*/ 	.short	0x0000
        /*0072*/ 	.short	0x0000
        /*0074*/ 	.byte	0x00, 0xf5, 0x21, 0x00


	//----- nvinfo : EIATTR_SPARSE_MMA_MASK
	.align		4
.L_23:
        /*0078*/ 	.byte	0x03, 0x50
        /*007a*/ 	.short	0x0000


	//----- nvinfo : EIATTR_MAXREG_COUNT
	.align		4
        /*007c*/ 	.byte	0x03, 0x1b
        /*007e*/ 	.short	0x00ff


	//----- nvinfo : EIATTR_MERCURY_ISA_VERSION
	.align		4
        /*0080*/ 	.byte	0x03, 0x5f
        /*0082*/ 	.short	0x0101


	//----- nvinfo : EIATTR_VRC_CTA_INIT_COUNT
	.align		4
        /*0084*/ 	.byte	0x02, 0x4a
	.zero		1
	.zero		1


	//----- nvinfo : EIATTR_EXIT_INSTR_OFFSETS
	.align		4
        /*0088*/ 	.byte	0x04, 0x1c
        /*008a*/ 	.short	(.L_25 - .L_24)


	//   ....[0]....
.L_24:
        /*008c*/ 	.word	0x000000a0


	//   ....[1]....
        /*0090*/ 	.word	0x00001570


	//   ....[2]....
        /*0094*/ 	.word	0x00001620


	//----- nvinfo : EIATTR_CRS_STACK_SIZE
	.align		4
.L_25:
        /*0098*/ 	.byte	0x04, 0x1e
        /*009a*/ 	.short	(.L_27 - .L_26)
.L_26:
        /*009c*/ 	.word	0x00000000


	//----- nvinfo : EIATTR_CBANK_PARAM_SIZE
	.align		4
.L_27:
        /*00a0*/ 	.byte	0x03, 0x19
        /*00a2*/ 	.short	0x0038


	//----- nvinfo : EIATTR_PARAM_CBANK
	.align		4
        /*00a4*/ 	.byte	0x04, 0x0a
        /*00a6*/ 	.short	(.L_29 - .L_28)
	.align		4
.L_28:
        /*00a8*/ 	.word	index@(.nv.constant0._Z17detector_postprocPPdS_iS_iS_Pi)
        /*00ac*/ 	.short	0x0380
        /*00ae*/ 	.short	0x0038


	//----- nvinfo : EIATTR_SW_WAR
	.align		4
.L_29:
        /*00b0*/ 	.byte	0x04, 0x36
        /*00b2*/ 	.short	(.L_31 - .L_30)
.L_30:
        /*00b4*/ 	.word	0x00000008
.L_31:


//--------------------- .nv.callgraph             --------------------------
	.section	.nv.callgraph,"",@"SHT_CUDA_CALLGRAPH"
	.align	4
	.sectionentsize	8
	.align		4
        /*0000*/ 	.word	0x00000000
	.align		4
        /*0004*/ 	.word	0xffffffff
	.align		4
        /*0008*/ 	.word	0x00000000
	.align		4
        /*000c*/ 	.word	0xfffffffe
	.align		4
        /*0010*/ 	.word	0x00000000
	.align		4
        /*0014*/ 	.word	0xfffffffd
	.align		4
        /*0018*/ 	.word	0x00000000
	.align		4
        /*001c*/ 	.word	0xfffffffc


//--------------------- .text._Z17detector_postprocPPdS_iS_iS_Pi --------------------------
	.section	.text._Z17detector_postprocPPdS_iS_iS_Pi,"ax",@progbits
	.align	128
        .global         _Z17detector_postprocPPdS_iS_iS_Pi
        .type           _Z17detector_postprocPPdS_iS_iS_Pi,@function
        .size           _Z17detector_postprocPPdS_iS_iS_Pi,(.L_x_17 - _Z17detector_postprocPPdS_iS_iS_Pi)
        .other          _Z17detector_postprocPPdS_iS_iS_Pi,@"STO_CUDA_ENTRY STV_DEFAULT"
_Z17detector_postprocPPdS_iS_iS_Pi:
.text._Z17detector_postprocPPdS_iS_iS_Pi:
[----:B------:R-:W-:Y:S01]  /*0000*/  LDC R1, c[0x0][0x37c] ;  /* 0x0000df00ff017b82 */ /* 0x000fe20000000800 */
[----:B------:R-:W0:Y:S07]  /*0010*/  S2R R0, SR_TID.X ;  /* 0x0000000000007919 */ /* 0x000e2e0000002100 */
[----:B------:R-:W0:Y:S01]  /*0020*/  S2UR UR6, SR_CTAID.X ;  /* 0x00000000000679c3 */ /* 0x000e220000002500 */
[----:B------:R-:W1:Y:S07]  /*0030*/  LDCU.64 UR4, c[0x0][0x358] ;  /* 0x00006b00ff0477ac */ /* 0x000e6e0008000a00 */
[----:B------:R-:W0:Y:S08]  /*0040*/  LDC R11, c[0x0][0x360] ;  /* 0x0000d800ff0b7b82 */ /* 0x000e300000000800 */
[----:B------:R-:W2:Y:S01]  /*0050*/  LDC.64 R8, c[0x0][0x3b0] ;  /* 0x0000ec00ff087b82 */ /* 0x000ea20000000a00 */
[----:B0-----:R-:W-:-:S04]  /*0060*/  IMAD R11, R11, UR6, R0 ;  /* 0x000000060b0b7c24 */ /* 0x001fc8000f8e0200 */
[----:B--2---:R-:W-:-:S05]  /*0070*/  IMAD.WIDE R8, R11, 0x4, R8 ;  /* 0x000000040b087825 */ /* 0x004fca00078e0208 */
[----:B-1----:R-:W2:Y:S02]  /*0080*/  LDG.E R0, desc[UR4][R8.64] ;  /* 0x0000000408007981 */ /* 0x002ea4000c1e1900 */
[----:B--2---:R-:W-:-:S13]  /*0090*/  ISETP.NE.AND P0, PT, R0, RZ, PT ;  /* 0x000000ff0000720c */ /* 0x004fda0003f05270 */
[----:B------:R-:W-:Y:S05]  /*00a0*/  @P0 EXIT ;  /* 0x000000000000094d */ /* 0x000fea0003800000 */
[----:B------:R-:W0:Y:S02]  /*00b0*/  LDC.64 R16, c[0x0][0x380] ;  /* 0x0000e000ff107b82 */ /* 0x000e240000000a00 */
[----:B0-----:R-:W2:Y:S04]  /*00c0*/  LDG.E.64 R6, desc[UR4][R16.64+0x8] ;  /* 0x0000080410067981 */ /* 0x001ea8000c1e1b00 */
[----:B------:R-:W3:Y:S02]  /*00d0*/  LDG.E.64 R2, desc[UR4][R16.64+0x10] ;  /* 0x0000100410027981 */ /* 0x000ee4000c1e1b00 */
[----:B------:R-:W0:Y:S02]  /*00e0*/  LDC.64 R18, c[0x0][0x3a8] ;  /* 0x0000ea00ff127b82 */ /* 0x000e240000000a00 */
[----:B0-----:R-:W4:Y:S01]  /*00f0*/  LDG.E.64 R4, desc[UR4][R18.64+0x18] ;  /* 0x0000180412047981 */ /* 0x001f22000c1e1b00 */
[----:B------:R-:W-:-:S02]  /*0100*/  IMAD.MOV.U32 R14, RZ, RZ, 0x1 ;  /* 0x00000001ff0e7424 */ /* 0x000fc400078e00ff */
[C---:B--2---:R-:W-:Y:S02]  /*0110*/  IMAD.WIDE R12, R11.reuse, 0x8, R6 ;  /* 0x000000080b0c7825 */ /* 0x044fe400078e0206 */
[----:B------:R-:W2:Y:S04]  /*0120*/  LDG.E.64 R6, desc[UR4][R18.64+0x8] ;  /* 0x0000080412067981 */ /* 0x000ea8000c1e1b00 */
[----:B------:R-:W2:Y:S01]  /*0130*/  LDG.E.64 R12, desc[UR4][R12.64] ;  /* 0x000000040c0c7981 */ /* 0x000ea2000c1e1b00 */
[----:B---3--:R-:W-:-:S03]  /*0140*/  IMAD.WIDE R10, R11, 0x8, R2 ;  /* 0x000000080b0a7825 */ /* 0x008fc600078e0202 */
[----:B------:R-:W3:Y:S04]  /*0150*/  LDG.E.64 R2, desc[UR4][R18.64+0x10] ;  /* 0x0000100412027981 */ /* 0x000ee8000c1e1b00 */
[----:B------:R-:W3:Y:S01]  /*0160*/  LDG.E.64 R10, desc[UR4][R10.64] ;  /* 0x000000040a0a7981 */ /* 0x000ee2000c1e1b00 */
[----:B------:R-:W-:Y:S01]  /*0170*/  BSSY.RECONVERGENT B0, `(.L_x_0) ;  /* 0x0000013000007945 */ /* 0x000fe20003800200 */
[----:B----4-:R-:W0:Y:S02]  /*0180*/  MUFU.RCP64H R15, R5 ;  /* 0x00000005000f7308 */ /* 0x010e240000001800 */
[----:B0-----:R-:W-:-:S08]  /*0190*/  DFMA R16, -R4, R14, 1 ;  /* 0x3ff000000410742b */ /* 0x001fd0000000010e */
[----:B------:R-:W-:-:S08]  /*01a0*/  DFMA R16, R16, R16, R16 ;  /* 0x000000101010722b */ /* 0x000fd00000000010 */
[----:B------:R-:W-:-:S08]  /*01b0*/  DFMA R16, R14, R16, R14 ;  /* 0x000000100e10722b */ /* 0x000fd0000000000e */
[----:B------:R-:W-:-:S08]  /*01c0*/  DFMA R14, -R4, R16, 1 ;  /* 0x3ff00000040e742b */ /* 0x000fd00000000110 */
[----:B------:R-:W-:Y:S02]  /*01d0*/  DFMA R14, R16, R14, R16 ;  /* 0x0000000e100e722b */ /* 0x000fe40000000010 */
[----:B--2---:R-:W-:-:S08]  /*01e0*/  DADD R6, R6, -R12 ;  /* 0x0000000006067229 */ /* 0x004fd0000000080c */
[----:B------:R-:W-:Y:S02]  /*01f0*/  DMUL R12, R6, R14 ;  /* 0x0000000e060c7228 */ /* 0x000fe40000000000 */
[----:B------:R-:W-:Y:S01]  /*0200*/  FSETP.GEU.AND P1, PT, |R7|, 6.5827683646048100446e-37, PT ;  /* 0x036000000700780b */ /* 0x000fe20003f2e200 */
[----:B---3--:R-:W-:-:S05]  /*0210*/  DADD R2, R10, -R2 ;  /* 0x000000000a027229 */ /* 0x008fca0000000802 */
[----:B------:R-:W-:-:S08]  /*0220*/  DFMA R16, -R4, R12, R6 ;  /* 0x0000000c0410722b */ /* 0x000fd00000000106 */
[----:B------:R-:W-:Y:S02]  /*0230*/  DFMA R12, R14, R16, R12 ;  /* 0x000000100e0c722b */ /* 0x000fe4000000000c */
[----:B------:R-:W-:-:S08]  /*0240*/  DMUL R14, R2, 1000 ;  /* 0x408f4000020e7828 */ /* 0x000fd00000000000 */
[----:B------:R-:W-:-:S05]  /*0250*/  FFMA R0, RZ, R5, R13 ;  /* 0x00000005ff007223 */ /* 0x000fca000000000d */
[----:B------:R-:W-:-:S13]  /*0260*/  FSETP.GT.AND P0, PT, |R0|, 1.469367938527859385e-39, PT ;  /* 0x001000000000780b */ /* 0x000fda0003f04200 */
[----:B------:R-:W-:Y:S05]  /*0270*/  @P0 BRA P1, `(.L_x_1) ;  /* 0x0000000000080947 */ /* 0x000fea0000800000 */
[----:B------:R-:W-:-:S07]  /*0280*/  MOV R0, 0x2a0 ;  /* 0x000002a000007802 */ /* 0x000fce0000000f00 */
[----:B------:R-:W-:Y:S05]  /*0290*/  CALL.REL.NOINC `($__internal_0_$__cuda_sm20_div_rn_f64_full) ;  /* 0x0000001000e47944 */ /* 0x000fea0003c00000 */
.L_x_1:
[----:B------:R-:W-:Y:S05]  /*02a0*/  BSYNC.RECONVERGENT B0 ;  /* 0x0000000000007941 */ /* 0x000fea0003800200 */
.L_x_0:
[----:B------:R-:W0:Y:S08]  /*02b0*/  LDC.64 R4, c[0x0][0x398] ;  /* 0x0000e600ff047b82 */ /* 0x000e300000000a00 */
[----:B------:R-:W1:Y:S08]  /*02c0*/  LDC R0, c[0x0][0x390] ;  /* 0x0000e400ff007b82 */ /* 0x000e700000000800 */
[----:B------:R-:W2:Y:S08]  /*02d0*/  LDC.64 R6, c[0x0][0x388] ;  /* 0x0000e200ff067b82 */ /* 0x000eb00000000a00 */
[----:B------:R-:W1:Y:S01]  /*02e0*/  LDC.64 R16, c[0x0][0x388] ;  /* 0x0000e200ff107b82 */ /* 0x000e620000000a00 */
[----:B0-----:R-:W3:Y:S07]  /*02f0*/  LDG.E.64 R4, desc[UR4][R4.64] ;  /* 0x0000000404047981 */ /* 0x001eee000c1e1b00 */
[----:B------:R-:W0:Y:S08]  /*0300*/  LDC R2, c[0x0][0x3a0] ;  /* 0x0000e800ff027b82 */ /* 0x000e300000000800 */
[----:B------:R-:W0:Y:S01]  /*0310*/  LDC.64 R10, c[0x0][0x398] ;  /* 0x0000e600ff0a7b82 */ /* 0x000e220000000a00 */
[----:B--2---:R-:W2:Y:S01]  /*0320*/  LDG.E.64 R6, desc[UR4][R6.64] ;  /* 0x0000000406067981 */ /* 0x004ea2000c1e1b00 */
[----:B-1----:R-:W-:-:S06]  /*0330*/  IMAD.WIDE R18, R0, 0x8, R16 ;  /* 0x0000000800127825 */ /* 0x002fcc00078e0210 */
[----:B------:R-:W4:Y:S01]  /*0340*/  LDG.E.64 R18, desc[UR4][R18.64+-0x8] ;  /* 0xfffff80412127981 */ /* 0x000f22000c1e1b00 */
[----:B0-----:R-:W-:-:S06]  /*0350*/  IMAD.WIDE R20, R2, 0x8, R10 ;  /* 0x0000000802147825 */ /* 0x001fcc00078e020a */
[----:B------:R-:W5:Y:S01]  /*0360*/  LDG.E.64 R20, desc[UR4][R20.64+-0x8] ;  /* 0xfffff80414147981 */ /* 0x000f62000c1e1b00 */
[----:B------:R-:W-:Y:S01]  /*0370*/  DMUL R12, R12, 1000 ;  /* 0x408f40000c0c7828 */ /* 0x000fe20000000000 */
[----:B------:R-:W-:Y:S01]  /*0380*/  BSSY.RECONVERGENT B0, `(.L_x_2) ;  /* 0x000011c000007945 */ /* 0x000fe20003800200 */
[----:B------:R-:W-:-:S06]  /*0390*/  IMAD.MOV.U32 R3, RZ, RZ, -0x1 ;  /* 0xffffffffff037424 */ /* 0x000fcc00078e00ff */
[----:B---3--:R-:W-:-:S06]  /*03a0*/  DSETP.GE.AND P0, PT, R12, R4, PT ;  /* 0x000000040c00722a */ /* 0x008fcc0003f06000 */
[----:B--2---:R-:W-:-:S06]  /*03b0*/  DSETP.LTU.OR P0, PT, R14, R6, !P0 ;  /* 0x000000060e00722a */ /* 0x004fcc0004709400 */
[----:B----4-:R-:W-:-:S06]  /*03c0*/  DSETP.GTU.OR P0, PT, R14, R18, P0 ;  /* 0x000000120e00722a */ /* 0x010fcc000070c400 */
[----:B-----5:R-:W-:Y:S01]  /*03d0*/  DSETP.GTU.OR P0, PT, R12, R20, P0 ;  /* 0x000000140c00722a */ /* 0x020fe2000070c400 */
[----:B------:R-:W-:-:S13]  /*03e0*/  IMAD.MOV.U32 R4, RZ, RZ, -0x1 ;  /* 0xffffffffff047424 */ /* 0x000fda00078e00ff */
[----:B------:R-:W-:Y:S05]  /*03f0*/  @P0 BRA `(.L_x_3) ;  /* 0x0000001000500947 */ /* 0x000fea0003800000 */
[----:B------:R-:W-:Y:S01]  /*0400*/  ISETP.GE.AND P0, PT, R0, 0x2, PT ;  /* 0x000000020000780c */ /* 0x000fe20003f06270 */
[----:B------:R-:W-:-:S12]  /*0410*/  IMAD.MOV.U32 R3, RZ, RZ, -0x1 ;  /* 0xffffffffff037424 */ /* 0x000fd800078e00ff */
[----:B------:R-:W-:Y:S05]  /*0420*/  @!P0 BRA `(.L_x_4) ;  /* 0x00000008001c8947 */ /* 0x000fea0003800000 */
[----:B------:R-:W-:Y:S01]  /*0430*/  LEA.HI R4, R0, R0, RZ, 0x1 ;  /* 0x0000000000047211 */ /* 0x000fe200078f08ff */
[----:B------:R-:W-:-:S03]  /*0440*/  IMAD.MOV.U32 R28, RZ, RZ, RZ ;  /* 0x000000ffff1c7224 */ /* 0x000fc600078e00ff */
[----:B------:R-:W-:-:S04]  /*0450*/  SHF.R.S32.HI R4, RZ, 0x1, R4 ;  /* 0x00000001ff047819 */ /* 0x000fc80000011404 */
[C---:B------:R-:W-:Y:S01]  /*0460*/  LOP3.LUT R26, R4.reuse, 0x7, RZ, 0xc0, !PT ;  /* 0x00000007041a7812 */ /* 0x040fe200078ec0ff */
[----:B------:R-:W-:-:S03]  /*0470*/  VIADD R3, R4, 0xffffffff ;  /* 0xffffffff04037836 */ /* 0x000fc60000000000 */
[----:B------:R-:W-:Y:S02]  /*0480*/  ISETP.NE.AND P0, PT, R26, RZ, PT ;  /* 0x000000ff1a00720c */ /* 0x000fe40003f05270 */
[----:B------:R-:W-:Y:S01]  /*0490*/  ISETP.GE.U32.AND P1, PT, R3, 0x7, PT ;  /* 0x000000070300780c */ /* 0x000fe20003f26070 */
[----:B------:R-:W-:-:S12]  /*04a0*/  IMAD.MOV.U32 R3, RZ, RZ, -0x1 ;  /* 0xffffffffff037424 */ /* 0x000fd800078e00ff */
[----:B------:R-:W-:Y:S05]  /*04b0*/  @!P1 BRA `(.L_x_5) ;  /* 0x0000000000e09947 */ /* 0x000fea0003800000 */
[----:B------:R-:W-:Y:S01]  /*04c0*/  LOP3.LUT R28, R4, 0x3ffffff8, RZ, 0xc0, !PT ;  /* 0x3ffffff8041c7812 */ /* 0x000fe200078ec0ff */
[----:B------:R-:W-:Y:S02]  /*04d0*/  IMAD.MOV.U32 R3, RZ, RZ, -0x1 ;  /* 0xffffffffff037424 */ /* 0x000fe400078e00ff */
[----:B------:R-:W-:Y:S02]  /*04e0*/  IMAD.MOV.U32 R27, RZ, RZ, RZ ;  /* 0x000000ffff1b7224 */ /* 0x000fe400078e00ff */
[----:B------:R-:W-:-:S07]  /*04f0*/  IMAD.MOV.U32 R5, RZ, RZ, RZ ;  /* 0x000000ffff057224 */ /* 0x000fce00078e00ff */
.L_x_6:
[----:B------:R-:W-:-:S05]  /*0500*/  IMAD.WIDE.U32 R6, R27, 0x8, R16 ;  /* 0x000000081b067825 */ /* 0x000fca00078e0010 */
[----:B------:R-:W2:Y:S04]  /*0510*/  LDG.E.64 R18, desc[UR4][R6.64+0x18] ;  /* 0x0000180406127981 */ /* 0x000ea8000c1e1b00 */
[----:B------:R-:W3:Y:S04]  /*0520*/  LDG.E.64 R22, desc[UR4][R6.64+0x8] ;  /* 0x0000080406167981 */ /* 0x000ee8000c1e1b00 */
[----:B------:R-:W4:Y:S04]  /*0530*/  LDG.E.64 R20, desc[UR4][R6.64+0x10] ;  /* 0x0000100406147981 */ /* 0x000f28000c1e1b00 */
[----:B------:R-:W5:Y:S01]  /*0540*/  LDG.E.64 R24, desc[UR4][R6.64] ;  /* 0x0000000406187981 */ /* 0x000f62000c1e1b00 */
[----:B--2---:R-:W-:-:S03]  /*0550*/  DSETP.GTU.AND P2, PT, R14, R18, PT ;  /* 0x000000120e00722a */ /* 0x004fc60003f4c000 */
[----:B------:R-:W2:Y:S01]  /*0560*/  LDG.E.64 R18, desc[UR4][R6.64+0x38] ;  /* 0x0000380406127981 */ /* 0x000ea2000c1e1b00 */
[----:B---3--:R-:W-:-:S03]  /*0570*/  DSETP.GTU.AND P4, PT, R14, R22, PT ;  /* 0x000000160e00722a */ /* 0x008fc60003f8c000 */
[----:B------:R-:W3:Y:S01]  /*0580*/  LDG.E.64 R22, desc[UR4][R6.64+0x28] ;  /* 0x0000280406167981 */ /* 0x000ee2000c1e1b00 */
[----:B----4-:R-:W-:-:S03]  /*0590*/  DSETP.GE.AND P1, PT, R14, R20, PT ;  /* 0x000000140e00722a */ /* 0x010fc60003f26000 */
[----:B------:R-:W4:Y:S01]  /*05a0*/  LDG.E.64 R20, desc[UR4][R6.64+0x30] ;  /* 0x0000300406147981 */ /* 0x000f22000c1e1b00 */
[----:B-----5:R-:W-:-:S03]  /*05b0*/  DSETP.GE.AND P3, PT, R14, R24, PT ;  /* 0x000000180e00722a */ /* 0x020fc60003f66000 */
[----:B------:R-:W5:Y:S11]  /*05c0*/  LDG.E.64 R24, desc[UR4][R6.64+0x20] ;  /* 0x0000200406187981 */ /* 0x000f76000c1e1b00 */
[C---:B------:R-:W-:Y:S01]  /*05d0*/  @P3 SEL R3, R5.reuse, R3, !P4 ;  /* 0x0000000305033207 */ /* 0x040fe20006000000 */
[C---:B--2---:R-:W-:Y:S01]  /*05e0*/  DSETP.GTU.AND P3, PT, R14.reuse, R18, PT ;  /* 0x000000120e00722a */ /* 0x044fe20003f6c000 */
[----:B------:R-:W2:Y:S01]  /*05f0*/  LDG.E.64 R18, desc[UR4][R6.64+0x40] ;  /* 0x0000400406127981 */ /* 0x000ea2000c1e1b00 */
[----:B---3--:R-:W-:Y:S01]  /*0600*/  DSETP.GTU.AND P6, PT, R14, R22, PT ;  /* 0x000000160e00722a */ /* 0x008fe20003fcc000 */
[----:B------:R-:W-:-:S05]  /*0610*/  VIADD R22, R5, 0x1 ;  /* 0x0000000105167836 */ /* 0x000fca0000000000 */
[----:B------:R-:W-:Y:S02]  /*0620*/  @P1 SEL R3, R22, R3, !P2 ;  /* 0x0000000316031207 */ /* 0x000fe40005000000 */
[----:B------:R-:W3:Y:S01]  /*0630*/  LDG.E.64 R22, desc[UR4][R6.64+0x50] ;  /* 0x0000500406167981 */ /* 0x000ee2000c1e1b00 */
[----:B----4-:R-:W-:-:S03]  /*0640*/  DSETP.GE.AND P4, PT, R14, R20, PT ;  /* 0x000000140e00722a */ /* 0x010fc60003f86000 */
[----:B------:R-:W4:Y:S01]  /*0650*/  LDG.E.64 R20, desc[UR4][R6.64+0x48] ;  /* 0x0000480406147981 */ /* 0x000f22000c1e1b00 */
[----:B-----5:R-:W-:-:S03]  /*0660*/  DSETP.GE.AND P5, PT, R14, R24, PT ;  /* 0x000000180e00722a */ /* 0x020fc60003fa6000 */
[----:B------:R-:W5:Y:S01]  /*0670*/  LDG.E.64 R24, desc[UR4][R6.64+0x58] ;  /* 0x0000580406187981 */ /* 0x000f62000c1e1b00 */
[----:B--2---:R-:W-:Y:S01]  /*0680*/  DSETP.GE.AND P1, PT, R14, R18, PT ;  /* 0x000000120e00722a */ /* 0x004fe20003f26000 */
[----:B------:R-:W-:-:S09]  /*0690*/  VIADD R18, R5, 0x2 ;  /* 0x0000000205127836 */ /* 0x000fd20000000000 */
[----:B------:R-:W-:Y:S02]  /*06a0*/  @P5 SEL R3, R18, R3, !P6 ;  /* 0x0000000312035207 */ /* 0x000fe40007000000 */
[----:B------:R-:W2:Y:S01]  /*06b0*/  LDG.E.64 R18, desc[UR4][R6.64+0x60] ;  /* 0x0000600406127981 */ /* 0x000ea2000c1e1b00 */
[C---:B---3--:R-:W-:Y:S01]  /*06c0*/  DSETP.GE.AND P6, PT, R14.reuse, R22, PT ;  /* 0x000000160e00722a */ /* 0x048fe20003fc6000 */
[----:B------:R-:W-:Y:S01]  /*06d0*/  VIADD R22, R5, 0x3 ;  /* 0x0000000305167836 */ /* 0x000fe20000000000 */
[C---:B----4-:R-:W-:Y:S01]  /*06e0*/  DSETP.GTU.AND P2, PT, R14.reuse, R20, PT ;  /* 0x000000140e00722a */ /* 0x050fe20003f4c000 */
[----:B------:R-:W3:Y:S03]  /*06f0*/  LDG.E.64 R20, desc[UR4][R6.64+0x70] ;  /* 0x0000700406147981 */ /* 0x000ee6000c1e1b00 */
[----:B------:R-:W-:Y:S02]  /*0700*/  @P4 SEL R3, R22, R3, !P3 ;  /* 0x0000000316034207 */ /* 0x000fe40005800000 */
[----:B------:R-:W4:Y:S01]  /*0710*/  LDG.E.64 R22, desc[UR4][R6.64+0x68] ;  /* 0x0000680406167981 */ /* 0x000f22000c1e1b00 */
[----:B-----5:R-:W-:-:S03]  /*0720*/  DSETP.GTU.AND P5, PT, R14, R24, PT ;  /* 0x000000180e00722a */ /* 0x020fc60003fac000 */
[----:B------:R-:W5:Y:S01]  /*0730*/  LDG.E.64 R24, desc[UR4][R6.64+0x78] ;  /* 0x0000780406187981 */ /* 0x000f62000c1e1b00 */
[----:B------:R-:W-:Y:S01]  /*0740*/  VIADD R27, R27, 0x10 ;  /* 0x000000101b1b7836 */ /* 0x000fe20000000000 */
[----:B--2---:R-:W-:Y:S01]  /*0750*/  DSETP.GE.AND P3, PT, R14, R18, PT ;  /* 0x000000120e00722a */ /* 0x004fe20003f66000 */
[----:B------:R-:W-:-:S05]  /*0760*/  VIADD R18, R5, 0x4 ;  /* 0x0000000405127836 */ /* 0x000fca0000000000 */
[----:B------:R-:W-:Y:S01]  /*0770*/  @P1 SEL R3, R18, R3, !P2 ;  /* 0x0000000312031207 */ /* 0x000fe20005000000 */
[C---:B------:R-:W-:Y:S01]  /*0780*/  VIADD R18, R5.reuse, 0x5 ;  /* 0x0000000505127836 */ /* 0x040fe20000000000 */
[C---:B---3--:R-:W-:Y:S01]  /*0790*/  DSETP.GE.AND P1, PT, R14.reuse, R20, PT ;  /* 0x000000140e00722a */ /* 0x048fe20003f26000 */
[C---:B------:R-:W-:Y:S01]  /*07a0*/  VIADD R20, R5.reuse, 0x7 ;  /* 0x0000000705147836 */ /* 0x040fe20000000000 */
[----:B----4-:R-:W-:Y:S02]  /*07b0*/  DSETP.GTU.AND P2, PT, R14, R22, PT ;  /* 0x000000160e00722a */ /* 0x010fe40003f4c000 */
[----:B------:R-:W-:Y:S01]  /*07c0*/  @P6 SEL R3, R18, R3, !P5 ;  /* 0x0000000312036207 */ /* 0x000fe20006800000 */
[C---:B------:R-:W-:Y:S02]  /*07d0*/  VIADD R18, R5.reuse, 0x6 ;  /* 0x0000000605127836 */ /* 0x040fe40000000000 */
[----:B------:R-:W-:-:S03]  /*07e0*/  VIADD R5, R5, 0x8 ;  /* 0x0000000805057836 */ /* 0x000fc60000000000 */
[----:B------:R-:W-:Y:S02]  /*07f0*/  @P3 SEL R3, R18, R3, !P2 ;  /* 0x0000000312033207 */ /* 0x000fe40005000000 */
[----:B------:R-:W-:Y:S01]  /*0800*/  ISETP.NE.AND P2, PT, R5, R28, PT ;  /* 0x0000001c0500720c */ /* 0x000fe20003f45270 */
[----:B-----5:R-:W-:-:S06]  /*0810*/  DSETP.GTU.AND P4, PT, R14, R24, PT ;  /* 0x000000180e00722a */ /* 0x020fcc0003f8c000 */
[----:B------:R-:W-:-:S06]  /*0820*/  @P1 SEL R3, R20, R3, !P4 ;  /* 0x0000000314031207 */ /* 0x000fcc0006000000 */
[----:B------:R-:W-:Y:S05]  /*0830*/  @P2 BRA `(.L_x_6) ;  /* 0xfffffffc00302947 */ /* 0x000fea000383ffff */
.L_x_5:
[----:B------:R-:W-:Y:S05]  /*0840*/  @!P0 BRA `(.L_x_4) ;  /* 0x0000000400148947 */ /* 0x000fea0003800000 */
[----:B------:R-:W-:Y:S02]  /*0850*/  ISETP.GE.U32.AND P1, PT, R26, 0x4, PT ;  /* 0x000000041a00780c */ /* 0x000fe40003f26070 */
[----:B------:R-:W-:-:S04]  /*0860*/  LOP3.LUT R5, R4, 0x3, RZ, 0xc0, !PT ;  /* 0x0000000304057812 */ /* 0x000fc800078ec0ff */
[----:B------:R-:W-:-:S07]  /*0870*/  ISETP.NE.AND P0, PT, R5, RZ, PT ;  /* 0x000000ff0500720c */ /* 0x000fce0003f05270 */
[----:B------:R-:W-:Y:S06]  /*0880*/  @!P1 BRA `(.L_x_7) ;  /* 0x0000000000809947 */ /* 0x000fec0003800000 */
[C---:B------:R-:W-:Y:S02]  /*0890*/  IMAD.SHL.U32 R25, R28.reuse, 0x2, RZ ;  /* 0x000000021c197824 */ /* 0x040fe400078e00ff */
[----:B------:R-:W-:Y:S02]  /*08a0*/  VIADD R29, R28, 0x1 ;  /* 0x000000011c1d7836 */ /* 0x000fe40000000000 */
[----:B------:R-:W-:-:S04]  /*08b0*/  IMAD.WIDE.U32 R24, R25, 0x8, R16 ;  /* 0x0000000819187825 */ /* 0x000fc800078e0010 */
[----:B------:R-:W-:Y:S01]  /*08c0*/  IMAD.SHL.U32 R27, R29, 0x2, RZ ;  /* 0x000000021d1b7824 */ /* 0x000fe200078e00ff */
[----:B------:R-:W2:Y:S03]  /*08d0*/  LDG.E.64 R6, desc[UR4][R24.64] ;  /* 0x0000000418067981 */ /* 0x000ea6000c1e1b00 */
[----:B------:R-:W-:Y:S01]  /*08e0*/  IMAD.WIDE.U32 R26, R27, 0x8, R16 ;  /* 0x000000081b1a7825 */ /* 0x000fe200078e0010 */
[----:B------:R-:W3:Y:S04]  /*08f0*/  LDG.E.64 R22, desc[UR4][R24.64+0x8] ;  /* 0x0000080418167981 */ /* 0x000ee8000c1e1b00 */
[----:B------:R-:W4:Y:S04]  /*0900*/  LDG.E.64 R18, desc[UR4][R26.64] ;  /* 0x000000041a127981 */ /* 0x000f28000c1e1b00 */
[----:B------:R-:W5:Y:S01]  /*0910*/  LDG.E.64 R20, desc[UR4][R26.64+0x8] ;  /* 0x000008041a147981 */ /* 0x000f62000c1e1b00 */
[C---:B--2---:R-:W-:Y:S01]  /*0920*/  DSETP.GE.AND P5, PT, R14.reuse, R6, PT ;  /* 0x000000060e00722a */ /* 0x044fe20003fa6000 */
[C---:B------:R-:W-:Y:S01]  /*0930*/  VIADD R7, R28.reuse, 0x2 ;  /* 0x000000021c077836 */ /* 0x040fe20000000000 */
[----:B---3--:R-:W-:Y:S01]  /*0940*/  DSETP.GTU.AND P6, PT, R14, R22, PT ;  /* 0x000000160e00722a */ /* 0x008fe20003fcc000 */
[----:B------:R-:W-:-:S02]  /*0950*/  VIADD R6, R28, 0x3 ;  /* 0x000000031c067836 */ /* 0x000fc40000000000 */
[----:B------:R-:W-:Y:S01]  /*0960*/  IMAD.SHL.U32 R23, R7, 0x2, RZ ;  /* 0x0000000207177824 */ /* 0x000fe200078e00ff */
[C---:B----4-:R-:W-:Y:S01]  /*0970*/  DSETP.GE.AND P4, PT, R14.reuse, R18, PT ;  /* 0x000000120e00722a */ /* 0x050fe20003f86000 */
[----:B------:R-:W-:Y:S02]  /*0980*/  IMAD.SHL.U32 R22, R6, 0x2, RZ ;  /* 0x0000000206167824 */ /* 0x000fe400078e00ff */
[----:B------:R-:W-:Y:S01]  /*0990*/  IMAD.WIDE.U32 R18, R23, 0x8, R16 ;  /* 0x0000000817127825 */ /* 0x000fe200078e0010 */
[----:B-----5:R-:W-:-:S03]  /*09a0*/  DSETP.GTU.AND P3, PT, R14, R20, PT ;  /* 0x000000140e00722a */ /* 0x020fc60003f6c000 */
[----:B------:R-:W-:Y:S02]  /*09b0*/  IMAD.WIDE.U32 R24, R22, 0x8, R16 ;  /* 0x0000000816187825 */ /* 0x000fe400078e0010 */
[----:B------:R-:W2:Y:S04]  /*09c0*/  LDG.E.64 R22, desc[UR4][R18.64] ;  /* 0x0000000412167981 */ /* 0x000ea8000c1e1b00 */
[----:B------:R-:W3:Y:S04]  /*09d0*/  LDG.E.64 R20, desc[UR4][R24.64] ;  /* 0x0000000418147981 */ /* 0x000ee8000c1e1b00 */
[----:B------:R-:W4:Y:S04]  /*09e0*/  LDG.E.64 R26, desc[UR4][R24.64+0x8] ;  /* 0x00000804181a7981 */ /* 0x000f28000c1e1b00 */
[----:B------:R-:W5:Y:S01]  /*09f0*/  LDG.E.64 R18, desc[UR4][R18.64+0x8] ;  /* 0x0000080412127981 */ /* 0x000f62000c1e1b00 */
[----:B------:R-:W-:-:S04]  /*0a00*/  @P5 SEL R3, R28, R3, !P6 ;  /* 0x000000031c035207 */ /* 0x000fc80007000000 */
[----:B------:R-:W-:Y:S01]  /*0a10*/  @P4 SEL R3, R29, R3, !P3 ;  /* 0x000000031d034207 */ /* 0x000fe20005800000 */
[----:B------:R-:W-:Y:S01]  /*0a20*/  VIADD R28, R28, 0x4 ;  /* 0x000000041c1c7836 */ /* 0x000fe20000000000 */
[C---:B--2---:R-:W-:Y:S02]  /*0a30*/  DSETP.GE.AND P1, PT, R14.reuse, R22, PT ;  /* 0x000000160e00722a */ /* 0x044fe40003f26000 */
[C---:B---3--:R-:W-:Y:S02]  /*0a40*/  DSETP.GE.AND P2, PT, R14.reuse, R20, PT ;  /* 0x000000140e00722a */ /* 0x048fe40003f46000 */
[C---:B----4-:R-:W-:Y:S02]  /*0a50*/  DSETP.GTU.AND P3, PT, R14.reuse, R26, PT ;  /* 0x0000001a0e00722a */ /* 0x050fe40003f6c000 */
[----:B-----5:R-:W-:-:S08]  /*0a60*/  DSETP.GTU.AND P5, PT, R14, R18, PT ;  /* 0x000000120e00722a */ /* 0x020fd00003fac000 */
[----:B------:R-:W-:-:S04]  /*0a70*/  @P1 SEL R3, R7, R3, !P5 ;  /* 0x0000000307031207 */ /* 0x000fc80006800000 */
[----:B------:R-:W-:-:S07]  /*0a80*/  @P2 SEL R3, R6, R3, !P3 ;  /* 0x0000000306032207 */ /* 0x000fce0005800000 */
.L_x_7:
[----:B------:R-:W-:Y:S05]  /*0a90*/  @!P0 BRA `(.L_x_4) ;  /* 0x0000000000808947 */ /* 0x000fea0003800000 */
[----:B------:R-:W-:-:S13]  /*0aa0*/  ISETP.NE.AND P0, PT, R5, 0x1, PT ;  /* 0x000000010500780c */ /* 0x000fda0003f05270 */
[----:B------:R-:W-:-:S04]  /*0ab0*/  @P0 IMAD.SHL.U32 R7, R28, 0x2, RZ ;  /* 0x000000021c070824 */ /* 0x000fc800078e00ff */
[----:B------:R-:W-:-:S05]  /*0ac0*/  @P0 IMAD.WIDE.U32 R6, R7, 0x8, R16 ;  /* 0x0000000807060825 */ /* 0x000fca00078e0010 */
[----:B------:R-:W2:Y:S04]  /*0ad0*/  @P0 LDG.E.64 R18, desc[UR4][R6.64] ;  /* 0x0000000406120981 */ /* 0x000ea8000c1e1b00 */
[----:B------:R-:W3:Y:S01]  /*0ae0*/  @P0 LDG.E.64 R20, desc[UR4][R6.64+0x8] ;  /* 0x0000080406140981 */ /* 0x000ee2000c1e1b00 */
[----:B------:R-:W-:Y:S02]  /*0af0*/  PLOP3.LUT P3, PT, PT, PT, PT, 0x8, 0x80 ;  /* 0x000000000080781c */ /* 0x000fe40003f6e170 */
[----:B------:R-:W-:Y:S01]  /*0b00*/  LOP3.LUT R4, R4, 0x1, RZ, 0xc0, !PT ;  /* 0x0000000104047812 */ /* 0x000fe200078ec0ff */
[C---:B--2---:R-:W-:Y:S01]  /*0b10*/  @P0 DSETP.GE.AND P1, PT, R14.reuse, R18, PT ;  /* 0x000000120e00022a */ /* 0x044fe20003f26000 */
[----:B------:R-:W-:Y:S01]  /*0b20*/  @P0 VIADD R18, R28, 0x1 ;  /* 0x000000011c120836 */ /* 0x000fe20000000000 */
[----:B---3--:R-:W-:-:S04]  /*0b30*/  @P0 DSETP.GTU.AND P2, PT, R14, R20, PT ;  /* 0x000000140e00022a */ /* 0x008fc80003f4c000 */
[----:B------:R-:W-:Y:S01]  /*0b40*/  @P0 PLOP3.LUT P3, PT, P1, PT, PT, 0x80, 0x8 ;  /* 0x000000000008081c */ /* 0x000fe20000f6f070 */
[----:B------:R-:W-:Y:S01]  /*0b50*/  @P0 IMAD.SHL.U32 R21, R18, 0x2, RZ ;  /* 0x0000000212150824 */ /* 0x000fe200078e00ff */
[----:B------:R-:W-:-:S03]  /*0b60*/  ISETP.NE.U32.AND P1, PT, R4, 0x1, PT ;  /* 0x000000010400780c */ /* 0x000fc60003f25070 */
[----:B------:R-:W-:-:S05]  /*0b70*/  @P0 IMAD.WIDE.U32 R20, R21, 0x8, R16 ;  /* 0x0000000815140825 */ /* 0x000fca00078e0010 */
[----:B------:R-:W2:Y:S03]  /*0b80*/  @P0 LDG.E.64 R4, desc[UR4][R20.64] ;  /* 0x0000000414040981 */ /* 0x000ea6000c1e1b00 */
[C---:B------:R-:W-:Y:S01]  /*0b90*/  @P3 SEL R3, R28.reuse, R3, !P2 ;  /* 0x000000031c033207 */ /* 0x040fe20005000000 */
[----:B------:R-:W-:Y:S01]  /*0ba0*/  @P0 VIADD R28, R28, 0x2 ;  /* 0x000000021c1c0836 */ /* 0x000fe20000000000 */
[----:B------:R-:W3:Y:S03]  /*0bb0*/  @P0 LDG.E.64 R24, desc[UR4][R20.64+0x8] ;  /* 0x0000080414180981 */ /* 0x000ee6000c1e1b00 */
[----:B------:R-:W-:-:S04]  /*0bc0*/  @!P1 IMAD.SHL.U32 R7, R28, 0x2, RZ ;  /* 0x000000021c079824 */ /* 0x000fc800078e00ff */
[----:B------:R-:W-:-:S05]  /*0bd0*/  @!P1 IMAD.WIDE.U32 R16, R7, 0x8, R16 ;  /* 0x0000000807109825 */ /* 0x000fca00078e0010 */
[----:B------:R-:W4:Y:S04]  /*0be0*/  @!P1 LDG.E.64 R6, desc[UR4][R16.64] ;  /* 0x0000000410069981 */ /* 0x000f28000c1e1b00 */
[----:B------:R-:W5:Y:S01]  /*0bf0*/  @!P1 LDG.E.64 R22, desc[UR4][R16.64+0x8] ;  /* 0x0000080410169981 */ /* 0x000f62000c1e1b00 */
[----:B------:R-:W-:Y:S02]  /*0c00*/  PLOP3.LUT P4, PT, PT, PT, PT, 0x8, 0x80 ;  /* 0x000000000080781c */ /* 0x000fe40003f8e170 */
[----:B------:R-:W-:Y:S01]  /*0c10*/  PLOP3.LUT P5, PT, PT, PT, PT, 0x8, 0x80 ;  /* 0x000000000080781c */ /* 0x000fe20003fae170 */
[----:B--2---:R-:W-:-:S06]  /*0c20*/  @P0 DSETP.GE.AND P2, PT, R14, R4, PT ;  /* 0x000000040e00022a */ /* 0x004fcc0003f46000 */
[----:B------:R-:W-:Y:S01]  /*0c30*/  @P0 PLOP3.LUT P4, PT, P2, PT, PT, 0x80, 0x8 ;  /* 0x000000000008081c */ /* 0x000fe2000178f070 */
[C---:B---3--:R-:W-:Y:S02]  /*0c40*/  @P0 DSETP.GTU.AND P3, PT, R14.reuse, R24, PT ;  /* 0x000000180e00022a */ /* 0x048fe40003f6c000 */
[----:B----4-:R-:W-:-:S06]  /*0c50*/  @!P1 DSETP.GE.AND P2, PT, R14, R6, PT ;  /* 0x000000060e00922a */ /* 0x010fcc0003f46000 */
[----:B------:R-:W-:Y:S01]  /*0c60*/  @!P1 PLOP3.LUT P5, PT, P2, PT, PT, 0x80, 0x8 ;  /* 0x000000000008981c */ /* 0x000fe200017af070 */
[----:B-----5:R-:W-:-:S03]  /*0c70*/  @!P1 DSETP.GTU.AND P2, PT, R14, R22, PT ;  /* 0x000000160e00922a */ /* 0x020fc60003f4c000 */
[----:B------:R-:W-:-:S09]  /*0c80*/  @P4 SEL R3, R18, R3, !P3 ;  /* 0x0000000312034207 */ /* 0x000fd20005800000 */
[----:B------:R-:W-:-:S07]  /*0c90*/  @P5 SEL R3, R28, R3, !P2 ;  /* 0x000000031c035207 */ /* 0x000fce0005000000 */
.L_x_4:
        /* <DEDUP_REMOVED lines=16> */
.L_x_9:
[----:B------:R-:W-:-:S05]  /*0da0*/  IMAD.WIDE.U32 R16, R25, 0x8, R10 ;  /* 0x0000000819107825 */ /* 0x000fca00078e000a */
[----:B------:R-:W2:Y:S04]  /*0db0*/  LDG.E.64 R14, desc[UR4][R16.64] ;  /* 0x00000004100e7981 */ /* 0x000ea8000c1e1b00 */
[----:B------:R-:W3:Y:S04]  /*0dc0*/  LDG.E.64 R22, desc[UR4][R16.64+0x8] ;  /* 0x0000080410167981 */ /* 0x000ee8000c1e1b00 */
[----:B------:R-:W4:Y:S04]  /*0dd0*/  LDG.E.64 R20, desc[UR4][R16.64+0x10] ;  /* 0x0000100410147981 */ /* 0x000f28000c1e1b00 */
[----:B------:R-:W5:Y:S01]  /*0de0*/  LDG.E.64 R18, desc[UR4][R16.64+0x18] ;  /* 0x0000180410127981 */ /* 0x000f62000c1e1b00 */
[----:B--2---:R-:W-:-:S03]  /*0df0*/  DSETP.GE.AND P3, PT, R12, R14, PT ;  /* 0x0000000e0c00722a */ /* 0x004fc60003f66000 */
[----:B------:R-:W2:Y:S01]  /*0e00*/  LDG.E.64 R14, desc[UR4][R16.64+0x20] ;  /* 0x00002004100e7981 */ /* 0x000ea2000c1e1b00 */
[----:B---3--:R-:W-:-:S03]  /*0e10*/  DSETP.GTU.AND P4, PT, R12, R22, PT ;  /* 0x000000160c00722a */ /* 0x008fc60003f8c000 */
[----:B------:R-:W3:Y:S01]  /*0e20*/  LDG.E.64 R22, desc[UR4][R16.64+0x28] ;  /* 0x0000280410167981 */ /* 0x000ee2000c1e1b00 */
[----:B----4-:R-:W-:-:S03]  /*0e30*/  DSETP.GE.AND P1, PT, R12, R20, PT ;  /* 0x000000140c00722a */ /* 0x010fc60003f26000 */
[----:B------:R-:W4:Y:S01]  /*0e40*/  LDG.E.64 R20, desc[UR4][R16.64+0x30] ;  /* 0x0000300410147981 */ /* 0x000f22000c1e1b00 */
[----:B-----5:R-:W-:-:S03]  /*0e50*/  DSETP.GTU.AND P2, PT, R12, R18, PT ;  /* 0x000000120c00722a */ /* 0x020fc60003f4c000 */
[----:B------:R-:W5:Y:S01]  /*0e60*/  LDG.E.64 R18, desc[UR4][R16.64+0x38] ;  /* 0x0000380410127981 */ /* 0x000f62000c1e1b00 */
[----:B------:R-:W-:Y:S01]  /*0e70*/  @P3 SEL R4, R6, R4, !P4 ;  /* 0x0000000406043207 */ /* 0x000fe20006000000 */
[C---:B--2---:R-:W-:Y:S02]  /*0e80*/  DSETP.GE.AND P5, PT, R12.reuse, R14, PT ;  /* 0x0000000e0c00722a */ /* 0x044fe40003fa6000 */
[----:B------:R-:W2:Y:S01]  /*0e90*/  LDG.E.64 R14, desc[UR4][R16.64+0x40] ;  /* 0x00004004100e7981 */ /* 0x000ea2000c1e1b00 */
[----:B---3--:R-:W-:-:S03]  /*0ea0*/  DSETP.GTU.AND P6, PT, R12, R22, PT ;  /* 0x000000160c00722a */ /* 0x008fc60003fcc000 */
[----:B------:R-:W3:Y:S01]  /*0eb0*/  LDG.E.64 R22, desc[UR4][R16.64+0x48] ;  /* 0x0000480410167981 */ /* 0x000ee2000c1e1b00 */
[----:B----4-:R-:W-:-:S03]  /*0ec0*/  DSETP.GE.AND P4, PT, R12, R20, PT ;  /* 0x000000140c00722a */ /* 0x010fc60003f86000 */
[----:B------:R-:W4:Y:S01]  /*0ed0*/  LDG.E.64 R20, desc[UR4][R16.64+0x50] ;  /* 0x0000500410147981 */ /* 0x000f22000c1e1b00 */
[C---:B------:R-:W-:Y:S01]  /*0ee0*/  VIADD R29, R6.reuse, 0x1 ;  /* 0x00000001061d7836 */ /* 0x040fe20000000000 */
[C---:B-----5:R-:W-:Y:S02]  /*0ef0*/  DSETP.GTU.AND P3, PT, R12.reuse, R18, PT ;  /* 0x000000120c00722a */ /* 0x060fe40003f6c000 */
[----:B------:R-:W5:Y:S02]  /*0f00*/  LDG.E.64 R18, desc[UR4][R16.64+0x60] ;  /* 0x0000600410127981 */ /* 0x000f64000c1e1b00 */
[----:B------:R-:W-:Y:S02]  /*0f10*/  @P1 SEL R4, R29, R4, !P2 ;  /* 0x000000041d041207 */ /* 0x000fe40005000000 */
[----:B------:R-:W5:Y:S01]  /*0f20*/  LDG.E.64 R28, desc[UR4][R16.64+0x78] ;  /* 0x00007804101c7981 */ /* 0x000f62000c1e1b00 */
[C---:B--2---:R-:W-:Y:S01]  /*0f30*/  DSETP.GE.AND P1, PT, R12.reuse, R14, PT ;  /* 0x0000000e0c00722a */ /* 0x044fe20003f26000 */
[----:B------:R-:W-:Y:S01]  /*0f40*/  VIADD R15, R6, 0x2 ;  /* 0x00000002060f7836 */ /* 0x000fe20000000000 */
[----:B---3--:R-:W-:Y:S01]  /*0f50*/  DSETP.GTU.AND P2, PT, R12, R22, PT ;  /* 0x000000160c00722a */ /* 0x008fe20003f4c000 */
[----:B------:R-:W2:Y:S03]  /*0f60*/  LDG.E.64 R22, desc[UR4][R16.64+0x58] ;  /* 0x0000580410167981 */ /* 0x000ea6000c1e1b00 */
[----:B------:R-:W-:-:S02]  /*0f70*/  @P5 SEL R4, R15, R4, !P6 ;  /* 0x000000040f045207 */ /* 0x000fc40007000000 */
[----:B------:R-:W3:Y:S01]  /*0f80*/  LDG.E.64 R14, desc[UR4][R16.64+0x70] ;  /* 0x00007004100e7981 */ /* 0x000ee2000c1e1b00 */
[----:B----4-:R-:W-:-:S03]  /*0f90*/  DSETP.GE.AND P6, PT, R12, R20, PT ;  /* 0x000000140c00722a */ /* 0x010fc60003fc6000 */
[----:B------:R0:W4:Y:S01]  /*0fa0*/  LDG.E.64 R20, desc[UR4][R16.64+0x68] ;  /* 0x0000680410147981 */ /* 0x000122000c1e1b00 */
[----:B-----5:R-:W-:Y:S01]  /*0fb0*/  DSETP.GE.AND P5, PT, R12, R18, PT ;  /* 0x000000120c00722a */ /* 0x020fe20003fa6000 */
[----:B------:R-:W-:-:S05]  /*0fc0*/  VIADD R19, R6, 0x3 ;  /* 0x0000000306137836 */ /* 0x000fca0000000000 */
[----:B------:R-:W-:Y:S01]  /*0fd0*/  @P4 SEL R4, R19, R4, !P3 ;  /* 0x0000000413044207 */ /* 0x000fe20005800000 */
[----:B------:R-:W-:-:S05]  /*0fe0*/  VIADD R19, R6, 0x4 ;  /* 0x0000000406137836 */ /* 0x000fca0000000000 */
[----:B------:R-:W-:Y:S01]  /*0ff0*/  @P1 SEL R4, R19, R4, !P2 ;  /* 0x0000000413041207 */ /* 0x000fe20005000000 */
[C---:B0-----:R-:W-:Y:S02]  /*1000*/  VIADD R17, R6.reuse, 0x7 ;  /* 0x0000000706117836 */ /* 0x041fe40000000000 */
[----:B------:R-:W-:Y:S01]  /*1010*/  VIADD R25, R25, 0x10 ;  /* 0x0000001019197836 */ /* 0x000fe20000000000 */
[C---:B--2---:R-:W-:Y:S02]  /*1020*/  DSETP.GTU.AND P3, PT, R12.reuse, R22, PT ;  /* 0x000000160c00722a */ /* 0x044fe40003f6c000 */
[C---:B---3--:R-:W-:Y:S01]  /*1030*/  DSETP.GE.AND P1, PT, R12.reuse, R14, PT ;  /* 0x0000000e0c00722a */ /* 0x048fe20003f26000 */
[----:B------:R-:W-:Y:S01]  /*1040*/  VIADD R15, R6, 0x5 ;  /* 0x00000005060f7836 */ /* 0x000fe20000000000 */
[----:B----4-:R-:W-:-:S04]  /*1050*/  DSETP.GTU.AND P2, PT, R12, R20, PT ;  /* 0x000000140c00722a */ /* 0x010fc80003f4c000 */
[----:B------:R-:W-:Y:S01]  /*1060*/  @P6 SEL R4, R15, R4, !P3 ;  /* 0x000000040f046207 */ /* 0x000fe20005800000 */
[C---:B------:R-:W-:Y:S02]  /*1070*/  VIADD R15, R6.reuse, 0x6 ;  /* 0x00000006060f7836 */ /* 0x040fe40000000000 */
[----:B------:R-:W-:-:S03]  /*1080*/  VIADD R6, R6, 0x8 ;  /* 0x0000000806067836 */ /* 0x000fc60000000000 */
[----:B------:R-:W-:Y:S02]  /*1090*/  @P5 SEL R4, R15, R4, !P2 ;  /* 0x000000040f045207 */ /* 0x000fe40005000000 */
[----:B------:R-:W-:Y:S01]  /*10a0*/  ISETP.NE.AND P2, PT, R6, R27, PT ;  /* 0x0000001b0600720c */ /* 0x000fe20003f45270 */
[----:B------:R-:W-:-:S06]  /*10b0*/  DSETP.GTU.AND P3, PT, R12, R28, PT ;  /* 0x0000001c0c00722a */ /* 0x000fcc0003f6c000 */
[----:B------:R-:W-:-:S06]  /*10c0*/  @P1 SEL R4, R17, R4, !P3 ;  /* 0x0000000411041207 */ /* 0x000fcc0005800000 */
[----:B------:R-:W-:Y:S05]  /*10d0*/  @P2 BRA `(.L_x_9) ;  /* 0xfffffffc00302947 */ /* 0x000fea000383ffff */
.L_x_8:
        /* <DEDUP_REMOVED lines=9> */
[----:B------:R-:W2:Y:S04]  /*1170*/  LDG.E.64 R20, desc[UR4][R22.64] ;  /* 0x0000000416147981 */ /* 0x000ea8000c1e1b00 */
[----:B------:R0:W3:Y:S01]  /*1180*/  LDG.E.64 R14, desc[UR4][R22.64+0x8] ;  /* 0x00000804160e7981 */ /* 0x0000e2000c1e1b00 */
[----:B------:R-:W-:-:S05]  /*1190*/  IMAD.WIDE.U32 R18, R19, 0x8, R10 ;  /* 0x0000000813127825 */ /* 0x000fca00078e000a */
[----:B------:R-:W4:Y:S01]  /*11a0*/  LDG.E.64 R16, desc[UR4][R18.64] ;  /* 0x0000000412107981 */ /* 0x000f22000c1e1b00 */
[C---:B------:R-:W-:Y:S02]  /*11b0*/  VIADD R29, R27.reuse, 0x2 ;  /* 0x000000021b1d7836 */ /* 0x040fe40000000000 */
[----:B------:R-:W-:-:S04]  /*11c0*/  VIADD R7, R27, 0x3 ;  /* 0x000000031b077836 */ /* 0x000fc80000000000 */
[----:B------:R-:W-:Y:S01]  /*11d0*/  IMAD.SHL.U32 R25, R7, 0x2, RZ ;  /* 0x0000000207197824 */ /* 0x000fe200078e00ff */
[----:B------:R-:W5:Y:S03]  /*11e0*/  LDG.E.64 R18, desc[UR4][R18.64+0x8] ;  /* 0x0000080412127981 */ /* 0x000f66000c1e1b00 */
[----:B0-----:R-:W-:-:S05]  /*11f0*/  IMAD.WIDE.U32 R22, R25, 0x8, R10 ;  /* 0x0000000819167825 */ /* 0x001fca00078e000a */
[----:B------:R-:W5:Y:S01]  /*1200*/  LDG.E.64 R24, desc[UR4][R22.64+0x8] ;  /* 0x0000080416187981 */ /* 0x000f62000c1e1b00 */
[C---:B--2---:R-:W-:Y:S01]  /*1210*/  DSETP.GE.AND P5, PT, R12.reuse, R20, PT ;  /* 0x000000140c00722a */ /* 0x044fe20003fa6000 */
[----:B------:R-:W-:Y:S01]  /*1220*/  IMAD.SHL.U32 R21, R29, 0x2, RZ ;  /* 0x000000021d157824 */ /* 0x000fe200078e00ff */
[----:B---3--:R-:W-:-:S03]  /*1230*/  DSETP.GTU.AND P6, PT, R12, R14, PT ;  /* 0x0000000e0c00722a */ /* 0x008fc60003fcc000 */
[----:B------:R-:W-:Y:S01]  /*1240*/  IMAD.WIDE.U32 R14, R21, 0x8, R10 ;  /* 0x00000008150e7825 */ /* 0x000fe200078e000a */
[----:B----4-:R-:W-:-:S04]  /*1250*/  DSETP.GE.AND P4, PT, R12, R16, PT ;  /* 0x000000100c00722a */ /* 0x010fc80003f86000 */
[----:B------:R-:W2:Y:S04]  /*1260*/  LDG.E.64 R20, desc[UR4][R14.64] ;  /* 0x000000040e147981 */ /* 0x000ea8000c1e1b00 */
[----:B------:R-:W3:Y:S04]  /*1270*/  LDG.E.64 R16, desc[UR4][R22.64] ;  /* 0x0000000416107981 */ /* 0x000ee8000c1e1b00 */
[----:B------:R-:W4:Y:S01]  /*1280*/  LDG.E.64 R14, desc[UR4][R14.64+0x8] ;  /* 0x000008040e0e7981 */ /* 0x000f22000c1e1b00 */
[----:B-----5:R-:W-:Y:S01]  /*1290*/  DSETP.GTU.AND P3, PT, R12, R18, PT ;  /* 0x000000120c00722a */ /* 0x020fe20003f6c000 */
[----:B------:R-:W-:-:S05]  /*12a0*/  @P5 SEL R4, R27, R4, !P6 ;  /* 0x000000041b045207 */ /* 0x000fca0007000000 */
[----:B------:R-:W-:Y:S01]  /*12b0*/  @P4 SEL R4, R26, R4, !P3 ;  /* 0x000000041a044207 */ /* 0x000fe20005800000 */
[C---:B------:R-:W-:Y:S01]  /*12c0*/  DSETP.GTU.AND P3, PT, R12.reuse, R24, PT ;  /* 0x000000180c00722a */ /* 0x040fe20003f6c000 */
[----:B------:R-:W-:Y:S01]  /*12d0*/  VIADD R27, R27, 0x4 ;  /* 0x000000041b1b7836 */ /* 0x000fe20000000000 */
[C---:B--2---:R-:W-:Y:S02]  /*12e0*/  DSETP.GE.AND P1, PT, R12.reuse, R20, PT ;  /* 0x000000140c00722a */ /* 0x044fe40003f26000 */
[C---:B---3--:R-:W-:Y:S02]  /*12f0*/  DSETP.GE.AND P2, PT, R12.reuse, R16, PT ;  /* 0x000000100c00722a */ /* 0x048fe40003f46000 */
[----:B----4-:R-:W-:-:S10]  /*1300*/  DSETP.GTU.AND P5, PT, R12, R14, PT ;  /* 0x0000000e0c00722a */ /* 0x010fd40003fac000 */
[----:B------:R-:W-:-:S04]  /*1310*/  @P1 SEL R4, R29, R4, !P5 ;  /* 0x000000041d041207 */ /* 0x000fc80006800000 */
[----:B------:R-:W-:-:S07]  /*1320*/  @P2 SEL R4, R7, R4, !P3 ;  /* 0x0000000407042207 */ /* 0x000fce0005800000 */
.L_x_10:
[----:B------:R-:W-:Y:S05]  /*1330*/  @!P0 BRA `(.L_x_3) ;  /* 0x0000000000808947 */ /* 0x000fea0003800000 */
[----:B------:R-:W-:-:S13]  /*1340*/  ISETP.NE.AND P0, PT, R6, 0x1, PT ;  /* 0x000000010600780c */ /* 0x000fda0003f05270 */
[----:B------:R-:W-:-:S04]  /*1350*/  @P0 IMAD.SHL.U32 R7, R27, 0x2, RZ ;  /* 0x000000021b070824 */ /* 0x000fc800078e00ff */
[----:B------:R-:W-:-:S05]  /*1360*/  @P0 IMAD.WIDE.U32 R6, R7, 0x8, R10 ;  /* 0x0000000807060825 */ /* 0x000fca00078e000a */
[----:B------:R-:W2:Y:S04]  /*1370*/  @P0 LDG.E.64 R14, desc[UR4][R6.64] ;  /* 0x00000004060e0981 */ /* 0x000ea8000c1e1b00 */
[----:B------:R-:W3:Y:S01]  /*1380*/  @P0 LDG.E.64 R16, desc[UR4][R6.64+0x8] ;  /* 0x0000080406100981 */ /* 0x000ee2000c1e1b00 */
[----:B------:R-:W-:Y:S01]  /*1390*/  PLOP3.LUT P3, PT, PT, PT, PT, 0x8, 0x80 ;  /* 0x000000000080781c */ /* 0x000fe20003f6e170 */
[----:B------:R-:W-:Y:S01]  /*13a0*/  @P0 VIADD R23, R27, 0x1 ;  /* 0x000000011b170836 */ /* 0x000fe20000000000 */
[----:B------:R-:W-:-:S03]  /*13b0*/  LOP3.LUT R5, R5, 0x1, RZ, 0xc0, !PT ;  /* 0x0000000105057812 */ /* 0x000fc600078ec0ff */
[----:B------:R-:W-:-:S04]  /*13c0*/  @P0 IMAD.SHL.U32 R19, R23, 0x2, RZ ;  /* 0x0000000217130824 */ /* 0x000fc800078e00ff */
[----:B------:R-:W-:-:S05]  /*13d0*/  @P0 IMAD.WIDE.U32 R18, R19, 0x8, R10 ;  /* 0x0000000813120825 */ /* 0x000fca00078e000a */
[----:B------:R-:W4:Y:S04]  /*13e0*/  @P0 LDG.E.64 R6, desc[UR4][R18.64] ;  /* 0x0000000412060981 */ /* 0x000f28000c1e1b00 */
[----:B------:R-:W5:Y:S01]  /*13f0*/  @P0 LDG.E.64 R20, desc[UR4][R18.64+0x8] ;  /* 0x0000080412140981 */ /* 0x000f62000c1e1b00 */
[C---:B--2---:R-:W-:Y:S02]  /*1400*/  @P0 DSETP.GE.AND P1, PT, R12.reuse, R14, PT ;  /* 0x0000000e0c00022a */ /* 0x044fe40003f26000 */
[----:B---3--:R-:W-:-:S04]  /*1410*/  @P0 DSETP.GTU.AND P2, PT, R12, R16, PT ;  /* 0x000000100c00022a */ /* 0x008fc80003f4c000 */
[----:B------:R-:W-:Y:S02]  /*1420*/  @P0 PLOP3.LUT P3, PT, P1, PT, PT, 0x80, 0x8 ;  /* 0x000000000008081c */ /* 0x000fe40000f6f070 */
[----:B------:R-:W-:-:S11]  /*1430*/  ISETP.NE.U32.AND P1, PT, R5, 0x1, PT ;  /* 0x000000010500780c */ /* 0x000fd60003f25070 */
[C---:B------:R-:W-:Y:S01]  /*1440*/  @P3 SEL R4, R27.reuse, R4, !P2 ;  /* 0x000000041b043207 */ /* 0x040fe20005000000 */
[----:B------:R-:W-:-:S04]  /*1450*/  @P0 VIADD R27, R27, 0x2 ;  /* 0x000000021b1b0836 */ /* 0x000fc80000000000 */
[----:B------:R-:W-:-:S04]  /*1460*/  @!P1 IMAD.SHL.U32 R5, R27, 0x2, RZ ;  /* 0x000000021b059824 */ /* 0x000fc800078e00ff */
[----:B------:R-:W-:-:S05]  /*1470*/  @!P1 IMAD.WIDE.U32 R10, R5, 0x8, R10 ;  /* 0x00000008050a9825 */ /* 0x000fca00078e000a */
[----:B------:R-:W2:Y:S04]  /*1480*/  @!P1 LDG.E.64 R14, desc[UR4][R10.64] ;  /* 0x000000040a0e9981 */ /* 0x000ea8000c1e1b00 */
[----:B------:R-:W3:Y:S01]  /*1490*/  @!P1 LDG.E.64 R16, desc[UR4][R10.64+0x8] ;  /* 0x000008040a109981 */ /* 0x000ee2000c1e1b00 */
[----:B----4-:R-:W-:Y:S01]  /*14a0*/  @P0 DSETP.GE.AND P2, PT, R12, R6, PT ;  /* 0x000000060c00022a */ /* 0x010fe20003f46000 */
[----:B------:R-:W-:-:S05]  /*14b0*/  PLOP3.LUT P4, PT, PT, PT, PT, 0x8, 0x80 ;  /* 0x000000000080781c */ /* 0x000fca0003f8e170 */
[----:B------:R-:W-:Y:S02]  /*14c0*/  @P0 PLOP3.LUT P4, PT, P2, PT, PT, 0x80, 0x8 ;  /* 0x000000000008081c */ /* 0x000fe4000178f070 */
[----:B------:R-:W-:Y:S01]  /*14d0*/  PLOP3.LUT P5, PT, PT, PT, PT, 0x8, 0x80 ;  /* 0x000000000080781c */ /* 0x000fe20003fae170 */
[----:B-----5:R-:W-:-:S10]  /*14e0*/  @P0 DSETP.GTU.AND P3, PT, R12, R20, PT ;  /* 0x000000140c00022a */ /* 0x020fd40003f6c000 */
[----:B------:R-:W-:Y:S01]  /*14f0*/  @P4 SEL R4, R23, R4, !P3 ;  /* 0x0000000417044207 */ /* 0x000fe20005800000 */
[----:B--2---:R-:W-:-:S06]  /*1500*/  @!P1 DSETP.GE.AND P2, PT, R12, R14, PT ;  /* 0x0000000e0c00922a */ /* 0x004fcc0003f46000 */
[----:B------:R-:W-:Y:S01]  /*1510*/  @!P1 PLOP3.LUT P5, PT, P2, PT, PT, 0x80, 0x8 ;  /* 0x000000000008981c */ /* 0x000fe200017af070 */
[----:B---3--:R-:W-:-:S12]  /*1520*/  @!P1 DSETP.GTU.AND P2, PT, R12, R16, PT ;  /* 0x000000100c00922a */ /* 0x008fd80003f4c000 */
[----:B------:R-:W-:-:S07]  /*1530*/  @P5 SEL R4, R27, R4, !P2 ;  /* 0x000000041b045207 */ /* 0x000fce0005000000 */
.L_x_3:
[----:B------:R-:W-:Y:S05]  /*1540*/  BSYNC.RECONVERGENT B0 ;  /* 0x0000000000007941 */ /* 0x000fea0003800200 */
.L_x_2:
[----:B------:R-:W-:-:S04]  /*1550*/  LOP3.LUT R5, R4, R3, RZ, 0xfc, !PT ;  /* 0x0000000304057212 */ /* 0x000fc800078efcff */
[----:B------:R-:W-:-:S13]  /*1560*/  ISETP.GE.AND P0, PT, R5, RZ, PT ;  /* 0x000000ff0500720c */ /* 0x000fda0003f06270 */
[----:B------:R-:W-:Y:S05]  /*1570*/  @!P0 EXIT ;  /* 0x000000000000894d */ /* 0x000fea0003800000 */
[----:B------:R-:W-:Y:S02]  /*1580*/  LEA.HI R0, R0, R0, RZ, 0x1 ;  /* 0x0000000000007211 */ /* 0x000fe400078f08ff */
[----:B------:R-:W-:Y:S02]  /*1590*/  LOP3.LUT R3, RZ, R3, RZ, 0x33, !PT ;  /* 0x00000003ff037212 */ /* 0x000fe400078e33ff */
[----:B------:R-:W-:Y:S02]  /*15a0*/  LEA.HI R5, R2, R2, RZ, 0x1 ;  /* 0x0000000202057211 */ /* 0x000fe400078f08ff */
[----:B------:R-:W-:Y:S01]  /*15b0*/  LEA.HI.SX32 R3, R0, R3, 0x1f ;  /* 0x0000000300037211 */ /* 0x000fe200078ffaff */
[----:B------:R-:W-:-:S04]  /*15c0*/  IMAD.MOV R0, RZ, RZ, -R4 ;  /* 0x000000ffff007224 */ /* 0x000fc800078e0a04 */
[----:B------:R-:W-:Y:S01]  /*15d0*/  IMAD R3, R3, R2, RZ ;  /* 0x0000000203037224 */ /* 0x000fe200078e02ff */
[----:B------:R-:W-:-:S04]  /*15e0*/  LEA.HI.SX32 R0, R5, R0, 0x1f ;  /* 0x0000000005007211 */ /* 0x000fc800078ffaff */
[----:B------:R-:W-:-:S04]  /*15f0*/  LEA.HI R3, R3, R3, RZ, 0x1 ;  /* 0x0000000303037211 */ /* 0x000fc800078f08ff */
[----:B------:R-:W-:-:S05]  /*1600*/  LEA.HI.SX32 R3, R3, R0, 0x1f ;  /* 0x0000000003037211 */ /* 0x000fca00078ffaff */
[----:B------:R-:W-:Y:S01]  /*1610*/  STG.E desc[UR4][R8.64], R3 ;  /* 0x0000000308007986 */ /* 0x000fe2000c101904 */
[----:B------:R-:W-:Y:S05]  /*1620*/  EXIT ;  /* 0x000000000000794d */ /* 0x000fea0003800000 */
        .weak           $__internal_0_$__cuda_sm20_div_rn_f64_full
        .type           $__internal_0_$__cuda_sm20_div_rn_f64_full,@function
        .size           $__internal_0_$__cuda_sm20_div_rn_f64_full,(.L_x_17 - $__internal_0_$__cuda_sm20_div_rn_f64_full)
$__internal_0_$__cuda_sm20_div_rn_f64_full:
[C---:B------:R-:W-:Y:S01]  /*1630*/  FSETP.GEU.AND P0, PT, |R5|.reuse, 1.469367938527859385e-39, PT ;  /* 0x001000000500780b */ /* 0x040fe20003f0e200 */
[----:B------:R-:W-:Y:S01]  /*1640*/  IMAD.MOV.U32 R10, RZ, RZ, 0x1 ;  /* 0x00000001ff0a7424 */ /* 0x000fe200078e00ff */
[----:B------:R-:W-:Y:S01]  /*1650*/  LOP3.LUT R2, R5, 0x800fffff, RZ, 0xc0, !PT ;  /* 0x800fffff05027812 */ /* 0x000fe200078ec0ff */
[----:B------:R-:W-:Y:S01]  /*1660*/  BSSY.RECONVERGENT B1, `(.L_x_11) ;  /* 0x0000055000017945 */ /* 0x000fe20003800200 */
[C---:B------:R-:W-:Y:S02]  /*1670*/  FSETP.GEU.AND P2, PT, |R7|.reuse, 1.469367938527859385e-39, PT ;  /* 0x001000000700780b */ /* 0x040fe40003f4e200 */
[----:B------:R-:W-:Y:S01]  /*1680*/  LOP3.LUT R3, R2, 0x3ff00000, RZ, 0xfc, !PT ;  /* 0x3ff0000002037812 */ /* 0x000fe200078efcff */
[----:B------:R-:W-:Y:S01]  /*1690*/  IMAD.MOV.U32 R2, RZ, RZ, R4 ;  /* 0x000000ffff027224 */ /* 0x000fe200078e0004 */
[----:B------:R-:W-:-:S05]  /*16a0*/  LOP3.LUT R12, R7, 0x7ff00000, RZ, 0xc0, !PT ;  /* 0x7ff00000070c7812 */ /* 0x000fca00078ec0ff */
[----:B------:R-:W-:-:S04]  /*16b0*/  @!P0 DMUL R2, R4, 8.98846567431157953865e+307 ;  /* 0x7fe0000004028828 */ /* 0x000fc80000000000 */
[----:B------:R-:W-:Y:S01]  /*16c0*/  @!P2 LOP3.LUT R13, R5, 0x7ff00000, RZ, 0xc0, !PT ;  /* 0x7ff00000050da812 */ /* 0x000fe200078ec0ff */
[----:B------:R-:W-:Y:S01]  /*16d0*/  @!P2 IMAD.MOV.U32 R20, RZ, RZ, RZ ;  /* 0x000000ffff14a224 */ /* 0x000fe200078e00ff */
[----:B------:R-:W0:Y:S02]  /*16e0*/  MUFU.RCP64H R11, R3 ;  /* 0x00000003000b7308 */ /* 0x000e240000001800 */
[----:B------:R-:W-:Y:S01]  /*16f0*/  @!P2 ISETP.GE.U32.AND P3, PT, R12, R13, PT ;  /* 0x0000000d0c00a20c */ /* 0x000fe20003f66070 */
[----:B------:R-:W-:-:S05]  /*1700*/  IMAD.MOV.U32 R13, RZ, RZ, 0x1ca00000 ;  /* 0x1ca00000ff0d7424 */ /* 0x000fca00078e00ff */
[----:B------:R-:W-:-:S04]  /*1710*/  @!P2 SEL R21, R13, 0x63400000, !P3 ;  /* 0x634000000d15a807 */ /* 0x000fc80005800000 */
[----:B------:R-:W-:-:S04]  /*1720*/  @!P2 LOP3.LUT R21, R21, 0x80000000, R7, 0xf8, !PT ;  /* 0x800000001515a812 */ /* 0x000fc800078ef807 */
[----:B------:R-:W-:Y:S01]  /*1730*/  @!P2 LOP3.LUT R21, R21, 0x100000, RZ, 0xfc, !PT ;  /* 0x001000001515a812 */ /* 0x000fe200078efcff */
[----:B0-----:R-:W-:-:S08]  /*1740*/  DFMA R16, R10, -R2, 1 ;  /* 0x3ff000000a10742b */ /* 0x001fd00000000802 */
[----:B------:R-:W-:Y:S01]  /*1750*/  DFMA R18, R16, R16, R16 ;  /* 0x000000101012722b */ /* 0x000fe20000000010 */
[----:B------:R-:W-:-:S04]  /*1760*/  LOP3.LUT R17, R5, 0x7ff00000, RZ, 0xc0, !PT ;  /* 0x7ff0000005117812 */ /* 0x000fc800078ec0ff */
[----:B------:R-:W-:-:S03]  /*1770*/  ISETP.GE.U32.AND P1, PT, R12, R17, PT ;  /* 0x000000110c00720c */ /* 0x000fc60003f26070 */
[----:B------:R-:W-:Y:S01]  /*1780*/  DFMA R18, R10, R18, R10 ;  /* 0x000000120a12722b */ /* 0x000fe2000000000a */
[----:B------:R-:W-:Y:S01]  /*1790*/  SEL R11, R13, 0x63400000, !P1 ;  /* 0x634000000d0b7807 */ /* 0x000fe20004800000 */
[----:B------:R-:W-:-:S03]  /*17a0*/  IMAD.MOV.U32 R10, RZ, RZ, R6 ;  /* 0x000000ffff0a7224 */ /* 0x000fc600078e0006 */
[----:B------:R-:W-:-:S03]  /*17b0*/  LOP3.LUT R11, R11, 0x800fffff, R7, 0xf8, !PT ;  /* 0x800fffff0b0b7812 */ /* 0x000fc600078ef807 */
[----:B------:R-:W-:-:S03]  /*17c0*/  DFMA R22, R18, -R2, 1 ;  /* 0x3ff000001216742b */ /* 0x000fc60000000802 */
[----:B------:R-:W-:-:S05]  /*17d0*/  @!P2 DFMA R10, R10, 2, -R20 ;  /* 0x400000000a0aa82b */ /* 0x000fca0000000814 */
[----:B------:R-:W-:Y:S01]  /*17e0*/  DFMA R18, R18, R22, R18 ;  /* 0x000000161212722b */ /* 0x000fe20000000012 */
[----:B------:R-:W-:Y:S02]  /*17f0*/  IMAD.MOV.U32 R22, RZ, RZ, R12 ;  /* 0x000000ffff167224 */ /* 0x000fe400078e000c */
[----:B------:R-:W-:Y:S01]  /*1800*/  IMAD.MOV.U32 R23, RZ, RZ, R17 ;  /* 0x000000ffff177224 */ /* 0x000fe200078e0011 */
[----:B------:R-:W-:Y:S02]  /*1810*/  @!P0 LOP3.LUT R23, R3, 0x7ff00000, RZ, 0xc0, !PT ;  /* 0x7ff0000003178812 */ /* 0x000fe400078ec0ff */
[----:B------:R-:W-:Y:S02]  /*1820*/  @!P2 LOP3.LUT R22, R11, 0x7ff00000, RZ, 0xc0, !PT ;  /* 0x7ff000000b16a812 */ /* 0x000fe400078ec0ff */
[----:B------:R-:W-:Y:S01]  /*1830*/  DMUL R20, R18, R10 ;  /* 0x0000000a12147228 */ /* 0x000fe20000000000 */
[----:B------:R-:W-:Y:S02]  /*1840*/  VIADD R25, R23, 0xffffffff ;  /* 0xffffffff17197836 */ /* 0x000fe40000000000 */
[----:B------:R-:W-:-:S05]  /*1850*/  VIADD R24, R22, 0xffffffff ;  /* 0xffffffff16187836 */ /* 0x000fca0000000000 */
[----:B------:R-:W-:Y:S01]  /*1860*/  DFMA R16, R20, -R2, R10 ;  /* 0x800000021410722b */ /* 0x000fe2000000000a */
[----:B------:R-:W-:-:S04]  /*1870*/  ISETP.GT.U32.AND P0, PT, R24, 0x7feffffe, PT ;  /* 0x7feffffe1800780c */ /* 0x000fc80003f04070 */
[----:B------:R-:W-:-:S03]  /*1880*/  ISETP.GT.U32.OR P0, PT, R25, 0x7feffffe, P0 ;  /* 0x7feffffe1900780c */ /* 0x000fc60000704470 */
[----:B------:R-:W-:-:S10]  /*1890*/  DFMA R16, R18, R16, R20 ;  /* 0x000000101210722b */ /* 0x000fd40000000014 */
[----:B------:R-:W-:Y:S05]  /*18a0*/  @P0 BRA `(.L_x_12) ;  /* 0x00000000006c0947 */ /* 0x000fea0003800000 */
[----:B------:R-:W-:-:S04]  /*18b0*/  LOP3.LUT R7, R5, 0x7ff00000, RZ, 0xc0, !PT ;  /* 0x7ff0000005077812 */ /* 0x000fc800078ec0ff */
[CC--:B------:R-:W-:Y:S02]  /*18c0*/  VIADDMNMX R6, R12.reuse, -R7.reuse, 0xb9600000, !PT ;  /* 0xb96000000c067446 */ /* 0x0c0fe40007800907 */
[----:B------:R-:W-:Y:S02]  /*18d0*/  ISETP.GE.U32.AND P0, PT, R12, R7, PT ;  /* 0x000000070c00720c */ /* 0x000fe40003f06070 */
[----:B------:R-:W-:Y:S02]  /*18e0*/  VIMNMX R6, PT, PT, R6, 0x46a00000, PT ;  /* 0x46a0000006067848 */ /* 0x000fe40003fe0100 */
[----:B------:R-:W-:-:S05]  /*18f0*/  SEL R13, R13, 0x63400000, !P0 ;  /* 0x634000000d0d7807 */ /* 0x000fca0004000000 */
[----:B------:R-:W-:Y:S02]  /*1900*/  IMAD.IADD R18, R6, 0x1, -R13 ;  /* 0x0000000106127824 */ /* 0x000fe400078e0a0d */
[----:B------:R-:W-:Y:S02]  /*1910*/  IMAD.MOV.U32 R6, RZ, RZ, RZ ;  /* 0x000000ffff067224 */ /* 0x000fe400078e00ff */
[----:B------:R-:W-:-:S06]  /*1920*/  VIADD R7, R18, 0x7fe00000 ;  /* 0x7fe0000012077836 */ /* 0x000fcc0000000000 */
[----:B------:R-:W-:-:S10]  /*1930*/  DMUL R12, R16, R6 ;  /* 0x00000006100c7228 */ /* 0x000fd40000000000 */
[----:B------:R-:W-:-:S13]  /*1940*/  FSETP.GTU.AND P0, PT, |R13|, 1.469367938527859385e-39, PT ;  /* 0x001000000d00780b */ /* 0x000fda0003f0c200 */
[----:B------:R-:W-:Y:S05]  /*1950*/  @P0 BRA `(.L_x_13) ;  /* 0x0000000000940947 */ /* 0x000fea0003800000 */
[----:B------:R-:W-:Y:S01]  /*1960*/  DFMA R2, R16, -R2, R10 ;  /* 0x800000021002722b */ /* 0x000fe2000000000a */
[----:B------:R-:W-:-:S09]  /*1970*/  IMAD.MOV.U32 R6, RZ, RZ, RZ ;  /* 0x000000ffff067224 */ /* 0x000fd200078e00ff */
[C---:B------:R-:W-:Y:S02]  /*1980*/  FSETP.NEU.AND P0, PT, R3.reuse, RZ, PT ;  /* 0x000000ff0300720b */ /* 0x040fe40003f0d000 */
[----:B------:R-:W-:-:S04]  /*1990*/  LOP3.LUT R5, R3, 0x80000000, R5, 0x48, !PT ;  /* 0x8000000003057812 */ /* 0x000fc800078e4805 */
[----:B------:R-:W-:-:S07]  /*19a0*/  LOP3.LUT R7, R5, R7, RZ, 0xfc, !PT ;  /* 0x0000000705077212 */ /* 0x000fce00078efcff */
[----:B------:R-:W-:Y:S05]  /*19b0*/  @!P0 BRA `(.L_x_13) ;  /* 0x00000000007c8947 */ /* 0x000fea0003800000 */
[----:B------:R-:W-:Y:S01]  /*19c0*/  IMAD.MOV R3, RZ, RZ, -R18 ;  /* 0x000000ffff037224 */ /* 0x000fe200078e0a12 */
[----:B------:R-:W-:Y:S01]  /*19d0*/  DMUL.RP R6, R16, R6 ;  /* 0x0000000610067228 */ /* 0x000fe20000008000 */
[----:B------:R-:W-:-:S06]  /*19e0*/  IMAD.MOV.U32 R2, RZ, RZ, RZ ;  /* 0x000000ffff027224 */ /* 0x000fcc00078e00ff */
[----:B------:R-:W-:-:S03]  /*19f0*/  DFMA R2, R12, -R2, R16 ;  /* 0x800000020c02722b */ /* 0x000fc60000000010 */
[----:B------:R-:W-:-:S03]  /*1a00*/  LOP3.LUT R5, R7, R5, RZ, 0x3c, !PT ;  /* 0x0000000507057212 */ /* 0x000fc600078e3cff */
[----:B------:R-:W-:-:S04]  /*1a10*/  IADD3 R2, PT, PT, -R18, -0x43300000, RZ ;  /* 0xbcd0000012027810 */ /* 0x000fc80007ffe1ff */
[----:B------:R-:W-:-:S04]  /*1a20*/  FSETP.NEU.AND P0, PT, |R3|, R2, PT ;  /* 0x000000020300720b */ /* 0x000fc80003f0d200 */
[----:B------:R-:W-:Y:S02]  /*1a30*/  FSEL R12, R6, R12, !P0 ;  /* 0x0000000c060c7208 */ /* 0x000fe40004000000 */
[----:B------:R-:W-:Y:S01]  /*1a40*/  FSEL R13, R5, R13, !P0 ;  /* 0x0000000d050d7208 */ /* 0x000fe20004000000 */
[----:B------:R-:W-:Y:S06]  /*1a50*/  BRA `(.L_x_13) ;  /* 0x0000000000547947 */ /* 0x000fec0003800000 */
.L_x_12:
[----:B------:R-:W-:-:S14]  /*1a60*/  DSETP.NAN.AND P0, PT, R6, R6, PT ;  /* 0x000000060600722a */ /* 0x000fdc0003f08000 */
[----:B------:R-:W-:Y:S05]  /*1a70*/  @P0 BRA `(.L_x_14) ;  /* 0x0000000000440947 */ /* 0x000fea0003800000 */
[----:B------:R-:W-:-:S14]  /*1a80*/  DSETP.NAN.AND P0, PT, R4, R4, PT ;  /* 0x000000040400722a */ /* 0x000fdc0003f08000 */
[----:B------:R-:W-:Y:S05]  /*1a90*/  @P0 BRA `(.L_x_15) ;  /* 0x0000000000300947 */ /* 0x000fea0003800000 */
[----:B------:R-:W-:Y:S01]  /*1aa0*/  ISETP.NE.AND P0, PT, R22, R23, PT ;  /* 0x000000171600720c */ /* 0x000fe20003f05270 */
[----:B------:R-:W-:Y:S02]  /*1ab0*/  IMAD.MOV.U32 R12, RZ, RZ, 0x0 ;  /* 0x00000000ff0c7424 */ /* 0x000fe400078e00ff */
[----:B------:R-:W-:-:S10]  /*1ac0*/  IMAD.MOV.U32 R13, RZ, RZ, -0x80000 ;  /* 0xfff80000ff0d7424 */ /* 0x000fd400078e00ff */
[----:B------:R-:W-:Y:S05]  /*1ad0*/  @!P0 BRA `(.L_x_13) ;  /* 0x0000000000348947 */ /* 0x000fea0003800000 */
[----:B------:R-:W-:Y:S02]  /*1ae0*/  ISETP.NE.AND P0, PT, R22, 0x7ff00000, PT ;  /* 0x7ff000001600780c */ /* 0x000fe40003f05270 */
[----:B------:R-:W-:Y:S02]  /*1af0*/  LOP3.LUT R13, R7, 0x80000000, R5, 0x48, !PT ;  /* 0x80000000070d7812 */ /* 0x000fe400078e4805 */
[----:B------:R-:W-:-:S13]  /*1b00*/  ISETP.EQ.OR P0, PT, R23, RZ, !P0 ;  /* 0x000000ff1700720c */ /* 0x000fda0004702670 */
[----:B------:R-:W-:Y:S01]  /*1b10*/  @P0 LOP3.LUT R2, R13, 0x7ff00000, RZ, 0xfc, !PT ;  /* 0x7ff000000d020812 */ /* 0x000fe200078efcff */
[----:B------:R-:W-:Y:S02]  /*1b20*/  @!P0 IMAD.MOV.U32 R12, RZ, RZ, RZ ;  /* 0x000000ffff0c8224 */ /* 0x000fe400078e00ff */
[----:B------:R-:W-:Y:S02]  /*1b30*/  @P0 IMAD.MOV.U32 R12, RZ, RZ, RZ ;  /* 0x000000ffff0c0224 */ /* 0x000fe400078e00ff */
[----:B------:R-:W-:Y:S01]  /*1b40*/  @P0 IMAD.MOV.U32 R13, RZ, RZ, R2 ;  /* 0x000000ffff0d0224 */ /* 0x000fe200078e0002 */
[----:B------:R-:W-:Y:S06]  /*1b50*/  BRA `(.L_x_13) ;  /* 0x0000000000147947 */ /* 0x000fec0003800000 */
.L_x_15:
[----:B------:R-:W-:Y:S01]  /*1b60*/  LOP3.LUT R13, R5, 0x80000, RZ, 0xfc, !PT ;  /* 0x00080000050d7812 */ /* 0x000fe200078efcff */
[----:B------:R-:W-:Y:S01]  /*1b70*/  IMAD.MOV.U32 R12, RZ, RZ, R4 ;  /* 0x000000ffff0c7224 */ /* 0x000fe200078e0004 */
[----:B------:R-:W-:Y:S06]  /*1b80*/  BRA `(.L_x_13) ;  /* 0x0000000000087947 */ /* 0x000fec0003800000 */
.L_x_14:
[----:B------:R-:W-:Y:S01]  /*1b90*/  LOP3.LUT R13, R7, 0x80000, RZ, 0xfc, !PT ;  /* 0x00080000070d7812 */ /* 0x000fe200078efcff */
[----:B------:R-:W-:-:S07]  /*1ba0*/  IMAD.MOV.U32 R12, RZ, RZ, R6 ;  /* 0x000000ffff0c7224 */ /* 0x000fce00078e0006 */
.L_x_13:
[----:B------:R-:W-:Y:S05]  /*1bb0*/  BSYNC.RECONVERGENT B1 ;  /* 0x0000000000017941 */ /* 0x000fea0003800200 */
.L_x_11:
[----:B------:R-:W-:Y:S02]  /*1bc0*/  IMAD.MOV.U32 R2, RZ, RZ, R0 ;  /* 0x000000ffff027224 */ /* 0x000fe400078e0000 */
[----:B------:R-:W-:-:S04]  /*1bd0*/  IMAD.MOV.U32 R3, RZ, RZ, 0x0 ;  /* 0x00000000ff037424 */ /* 0x000fc800078e00ff */
[----:B------:R-:W-:Y:S05]  /*1be0*/  RET.REL.NODEC R2 `(_Z17detector_postprocPPdS_iS_iS_Pi) ;  /* 0xffffffe402047950 */ /* 0x000fea0003c3ffff */
.L_x_16:
[----:B------:R-:W-:-:S00]  /*1bf0*/  BRA `(.L_x_16) ;  /* 0xfffffffc00fc7947 */ /* 0x000fc0000383ffff */
[----:B------:R-:W-:-:S00]  /*1c00*/  NOP ;  /* 0x0000000000007918 */ /* 0x000fc00000000000 */
[----:B------:R-:W-:-:S00]  /*1c10*/  NOP ;  /* 0x0000000000007918 */ /* 0x000fc00000000000 */
[----:B------:R-:W-:-:S00]  /*1c20*/  NOP ;  /* 0x0000000000007918 */ /* 0x000fc00000000000 */
[----:B------:R-:W-:-:S00]  /*1c30*/  NOP ;  /* 0x0000000000007918 */ /* 0x000fc00000000000 */
[----:B------:R-:W-:-:S00]  /*1c40*/  NOP ;  /* 0x0000000000007918 */ /* 0x000fc00000000000 */
[----:B------:R-:W-:-:S00]  /*1c50*/  NOP ;  /* 0x0000000000007918 */ /* 0x000fc00000000000 */
[----:B------:R-:W-:-:S00]  /*1c60*/  NOP ;  /* 0x0000000000007918 */ /* 0x000fc00000000000 */
[----:B------:R-:W-:-:S00]  /*1c70*/  NOP ;  /* 0x0000000000007918 */ /* 0x000fc00000000000 */
.L_x_17:


//--------------------- .nv.shared.reserved.0     --------------------------
	.section	.nv.shared.reserved.0,"aw",@nobits
	.weak		__nv_reservedSMEM_offset_0_alias
	.size		__nv_reservedSMEM_offset_0_alias, 0, 64
	.other		__nv_reservedSMEM_offset_0_alias,@"STO_CUDA_RESERVED_SHARED STV_DEFAULT"
__nv_reservedSMEM_offset_0_alias:
	.zero		0
	.zero		64


//--------------------- .nv.constant0._Z17detector_postprocPPdS_iS_iS_Pi --------------------------
	.section	.nv.constant0._Z17detector_postprocPPdS_iS_iS_Pi,"a",@progbits
	.sectionflags	@""
	.align	4
.nv.constant0._Z17detector_postprocPPdS_iS_iS_Pi:
	.zero		952


//--------------------- SYMBOLS --------------------------

	.type		.nv.reservedSmem.offset0,@object
	.size		.nv.reservedSmem.offset0,0x4
